# CuTe-DSL kernel — source=cudnn_frontend_dsl family=grouped_gemm_swiglu
# config = {"ab_dtype": "Float4E2M1FN", "sf_vec": 32, "d_dtype": "Float8E4M3FN", "vector_f32": false, "mma_mn": [256, 256], "cluster_mn": [2, 1]}


// ===== COMPILED SASS (sm_100a) =====

	.target	sm_100a

	.elftype	@"ET_EXEC"


//--------------------- .note.nv.tkinfo           --------------------------
	.section	.note.nv.tkinfo,"",@"SHT_NOTE"
	.sectionflags	@"SHF_NOTE_NV_TKINFO"
	.tkinfo
        /*0018*/ 	.word	0x00000081
        /*0030*/ 	.string	""
        /*0030*/ 	.string	"ptxas"
        /*0030*/ 	.string	"Cuda compilation tools, release 12.9, V12.9.83"
        /*0030*/ 	.string	"Build system must define TOOLS_VERSION_EXTENDED"
        /*0030*/ 	.string	"-O 3 -arch sm_100a "



//--------------------- .note.nv.cuver            --------------------------
	.section	.note.nv.cuver,"",@"SHT_NOTE"
	.sectionflags	@"SHF_NOTE_NV_CUVER"
        /*0018*/ 	.short	0x0001
        /*001a*/ 	.short	0x0064
        /*001c*/ 	.short	0x0001
        /*001e*/ 	.short	0x0000
        /*0020*/ 	.short	0x0001
        /*0022*/ 	.short	0x0000


//--------------------- .nv.info                  --------------------------
	.section	.nv.info,"",@"SHT_CUDA_INFO"
	.align	4


	//----- nvinfo : EIATTR_REGCOUNT
	.align		4
        /*0000*/ 	.byte	0x04, 0x2f
        /*0002*/ 	.short	(.L_6 - .L_5)
	.align		4
.L_5:
        /*0004*/ 	.word	index@(kernel_cutlass_kernel_cudnngrouped_gemmgrouped_gemm_swiglugrouped_gemm_swiglu_quantBlockScaledContiguousGroupedGemmKernel_object_at__TiledMMA_ThrLayoutVMNK21111000_PermutationMNK____MMAAt_0)
        /*0008*/ 	.word	0x00000087


	//----- nvinfo : EIATTR_FRAME_SIZE
	.align		4
.L_6:
        /*000c*/ 	.byte	0x04, 0x11
        /*000e*/ 	.short	(.L_8 - .L_7)
	.align		4
.L_7:
        /*0010*/ 	.word	index@($__internal_2_$__cuda_sm10x_tcgen05_guardrail_trap_unallocated_columns_being_dealloced)
        /*0014*/ 	.word	0x00000000


	//----- nvinfo : EIATTR_FRAME_SIZE
	.align		4
.L_8:
        /*0018*/ 	.byte	0x04, 0x11
        /*001a*/ 	.short	(.L_10 - .L_9)
	.align		4
.L_9:
        /*001c*/ 	.word	index@($__internal_1_$__cuda_sm10x_tcgen05_guardrail_trap_phase_invalid_during_alloc)
        /*0020*/ 	.word	0x00000000


	//----- nvinfo : EIATTR_FRAME_SIZE
	.align		4
.L_10:
        /*0024*/ 	.byte	0x04, 0x11
        /*0026*/ 	.short	(.L_12 - .L_11)
	.align		4
.L_11:
        /*0028*/ 	.word	index@($__internal_0_$__cuda_sm10x_tcgen05_guardrail_trap_col_being_dealloced_not_returned_by_alloc)
        /*002c*/ 	.word	0x00000000


	//----- nvinfo : EIATTR_FRAME_SIZE
	.align		4
.L_12:
        /*0030*/ 	.byte	0x04, 0x11
        /*0032*/ 	.short	(.L_14 - .L_13)
	.align		4
.L_13:
        /*0034*/ 	.word	index@(kernel_cutlass_kernel_cudnngrouped_gemmgrouped_gemm_swiglugrouped_gemm_swiglu_quantBlockScaledContiguousGroupedGemmKernel_object_at__TiledMMA_ThrLayoutVMNK21111000_PermutationMNK____MMAAt_0)
        /*0038*/ 	.word	0x00000000


	//----- nvinfo : EIATTR_MIN_STACK_SIZE
	.align		4
.L_14:
        /*003c*/ 	.byte	0x04, 0x12
        /*003e*/ 	.short	(.L_16 - .L_15)
	.align		4
.L_15:
        /*0040*/ 	.word	index@(kernel_cutlass_kernel_cudnngrouped_gemmgrouped_gemm_swiglugrouped_gemm_swiglu_quantBlockScaledContiguousGroupedGemmKernel_object_at__TiledMMA_ThrLayoutVMNK21111000_PermutationMNK____MMAAt_0)
        /*0044*/ 	.word	0x00000000
.L_16:


//--------------------- .nv.info.kernel_cutlass_kernel_cudnngrouped_gemmgrouped_gemm_swiglugrouped_gemm_swiglu_quantBlockScaledContiguousGroupedGemmKernel_object_at__TiledMMA_ThrLayoutVMNK21111000_PermutationMNK____MMAAt_0 --------------------------
	.section	.nv.info.kernel_cutlass_kernel_cudnngrouped_gemmgrouped_gemm_swiglugrouped_gemm_swiglu_quantBlockScaledContiguousGroupedGemmKernel_object_at__TiledMMA_ThrLayoutVMNK21111000_PermutationMNK____MMAAt_0,"",@"SHT_CUDA_INFO"
	.sectionflags	@""
	.align	4


	//----- nvinfo : EIATTR_CUDA_API_VERSION
	.align		4
        /*0000*/ 	.byte	0x04, 0x37
        /*0002*/ 	.short	(.L_18 - .L_17)
.L_17:
        /*0004*/ 	.word	0x00000081


	//----- nvinfo : EIATTR_KPARAM_INFO
	.align		4
.L_18:
        /*0008*/ 	.byte	0x04, 0x17
        /*000a*/ 	.short	(.L_20 - .L_19)
.L_19:
        /*000c*/ 	.word	0x00000000
        /*0010*/ 	.short	0x000f
        /*0012*/ 	.short	0x03f8
        /*0014*/ 	.byte	0x00, 0xf0, 0x31, 0x00


	//----- nvinfo : EIATTR_KPARAM_INFO
	.align		4
.L_20:
        /*0018*/ 	.byte	0x04, 0x17
        /*001a*/ 	.short	(.L_22 - .L_21)
.L_21:
        /*001c*/ 	.word	0x00000000
        /*0020*/ 	.short	0x000e
        /*0022*/ 	.short	0x03ec
        /*0024*/ 	.byte	0x00, 0xf0, 0x31, 0x00


	//----- nvinfo : EIATTR_KPARAM_INFO
	.align		4
.L_22:
        /*0028*/ 	.byte	0x04, 0x17
        /*002a*/ 	.short	(.L_24 - .L_23)
.L_23:
        /*002c*/ 	.word	0x00000000
        /*0030*/ 	.short	0x000d
        /*0032*/ 	.short	0x03e0
        /*0034*/ 	.byte	0x00, 0xf0, 0x31, 0x00


	//----- nvinfo : EIATTR_KPARAM_INFO
	.align		4
.L_24:
        /*0038*/ 	.byte	0x04, 0x17
        /*003a*/ 	.short	(.L_26 - .L_25)
.L_25:
        /*003c*/ 	.word	0x00000000
        /*0040*/ 	.short	0x000c
        /*0042*/ 	.short	0x03d8
        /*0044*/ 	.byte	0x00, 0xf0, 0x21, 0x00


	//----- nvinfo : EIATTR_KPARAM_INFO
	.align		4
.L_26:
        /*0048*/ 	.byte	0x04, 0x17
        /*004a*/ 	.short	(.L_28 - .L_27)
.L_27:
        /*004c*/ 	.word	0x00000000
        /*0050*/ 	.short	0x000b
        /*0052*/ 	.short	0x03d0
        /*0054*/ 	.byte	0x00, 0xf0, 0x21, 0x00


	//----- nvinfo : EIATTR_KPARAM_INFO
	.align		4
.L_28:
        /*0058*/ 	.byte	0x04, 0x17
        /*005a*/ 	.short	(.L_30 - .L_29)
.L_29:
        /*005c*/ 	.word	0x00000000
        /*0060*/ 	.short	0x000a
        /*0062*/ 	.short	0x03c8
        /*0064*/ 	.byte	0x00, 0xf0, 0x21, 0x00


	//----- nvinfo : EIATTR_KPARAM_INFO
	.align		4
.L_30:
        /*0068*/ 	.byte	0x04, 0x17
        /*006a*/ 	.short	(.L_32 - .L_31)
.L_31:
        /*006c*/ 	.word	0x00000000
        /*0070*/ 	.short	0x0009
        /*0072*/ 	.short	0x03c0
        /*0074*/ 	.byte	0x00, 0xf0, 0x21, 0x00


	//----- nvinfo : EIATTR_KPARAM_INFO
	.align		4
.L_32:
        /*0078*/ 	.byte	0x04, 0x17
        /*007a*/ 	.short	(.L_34 - .L_33)
.L_33:
        /*007c*/ 	.word	0x00000000
        /*0080*/ 	.short	0x0008
        /*0082*/ 	.short	0x0340
        /*0084*/ 	.byte	0x00, 0xf0, 0x01, 0x02


	//----- nvinfo : EIATTR_KPARAM_INFO
	.align		4
.L_34:
        /*0088*/ 	.byte	0x04, 0x17
        /*008a*/ 	.short	(.L_36 - .L_35)
.L_35:
        /*008c*/ 	.word	0x00000000
        /*0090*/ 	.short	0x0007
        /*0092*/ 	.short	0x02c0
        /*0094*/ 	.byte	0x00, 0xf0, 0x01, 0x02


	//----- nvinfo : EIATTR_KPARAM_INFO
	.align		4
.L_36:
        /*0098*/ 	.byte	0x04, 0x17
        /*009a*/ 	.short	(.L_38 - .L_37)
.L_37:
        /*009c*/ 	.word	0x00000000
        /*00a0*/ 	.short	0x0006
        /*00a2*/ 	.short	0x0240
        /*00a4*/ 	.byte	0x00, 0xf0, 0x01, 0x02


	//----- nvinfo : EIATTR_KPARAM_INFO
	.align		4
.L_38:
        /*00a8*/ 	.byte	0x04, 0x17
        /*00aa*/ 	.short	(.L_40 - .L_39)
.L_39:
        /*00ac*/ 	.word	0x00000000
        /*00b0*/ 	.short	0x0005
        /*00b2*/ 	.short	0x01c0
        /*00b4*/ 	.byte	0x00, 0xf0, 0x01, 0x02


	//----- nvinfo : EIATTR_KPARAM_INFO
	.align		4
.L_40:
        /*00b8*/ 	.byte	0x04, 0x17
        /*00ba*/ 	.short	(.L_42 - .L_41)
.L_41:
        /*00bc*/ 	.word	0x00000000
        /*00c0*/ 	.short	0x0004
        /*00c2*/ 	.short	0x0140
        /*00c4*/ 	.byte	0x00, 0xf0, 0x01, 0x02


	//----- nvinfo : EIATTR_KPARAM_INFO
	.align		4
.L_42:
        /*00c8*/ 	.byte	0x04, 0x17
        /*00ca*/ 	.short	(.L_44 - .L_43)
.L_43:
        /*00cc*/ 	.word	0x00000000
        /*00d0*/ 	.short	0x0003
        /*00d2*/ 	.short	0x00c0
        /*00d4*/ 	.byte	0x00, 0xf0, 0x01, 0x02


	//----- nvinfo : EIATTR_KPARAM_INFO
	.align		4
.L_44:
        /*00d8*/ 	.byte	0x04, 0x17
        /*00da*/ 	.short	(.L_46 - .L_45)
.L_45:
        /*00dc*/ 	.word	0x00000000
        /*00e0*/ 	.short	0x0002
        /*00e2*/ 	.short	0x0040
        /*00e4*/ 	.byte	0x00, 0xf0, 0x01, 0x02


	//----- nvinfo : EIATTR_KPARAM_INFO
	.align		4
.L_46:
        /*00e8*/ 	.byte	0x04, 0x17
        /*00ea*/ 	.short	(.L_48 - .L_47)
.L_47:
        /*00ec*/ 	.word	0x00000000
        /*00f0*/ 	.short	0x0001
        /*00f2*/ 	.short	0x000c
        /*00f4*/ 	.byte	0x00, 0xf0, 0x31, 0x00


	//----- nvinfo : EIATTR_KPARAM_INFO
	.align		4
.L_48:
        /*00f8*/ 	.byte	0x04, 0x17
        /*00fa*/ 	.short	(.L_50 - .L_49)
.L_49:
        /*00fc*/ 	.word	0x00000000
        /*0100*/ 	.short	0x0000
        /*0102*/ 	.short	0x0000
        /*0104*/ 	.byte	0x00, 0xf0, 0x31, 0x00


	//----- nvinfo : EIATTR_AT_ENTRY_FRAGMENTS
	.align		4
.L_50:
        /*0108*/ 	.byte	0x04, 0x4f
        /*010a*/ 	.short	(.L_52 - .L_51)


	//   ....[0]....
.L_51:
        /*010c*/ 	.word	0x00000004


	//   ....[1]....
        /*0110*/ 	.word	0x00000005


	//----- nvinfo : EIATTR_RESERVED_SMEM_USED
	.align		4
.L_52:
        /*0114*/ 	.byte	0x01, 0x41
	.zero		2


	//----- nvinfo : EIATTR_SPARSE_MMA_MASK
	.align		4
        /*0118*/ 	.byte	0x03, 0x50
        /*011a*/ 	.short	0x0000


	//----- nvinfo : EIATTR_TCGEN05_2CTA_USED
	.align		4
        /*011c*/ 	.byte	0x01, 0x52
	.zero		2


	//----- nvinfo : EIATTR_MAXREG_COUNT
	.align		4
        /*0120*/ 	.byte	0x03, 0x1b
        /*0122*/ 	.short	0x00ff


	//----- nvinfo : EIATTR_NUM_BARRIERS
	.align		4
        /*0124*/ 	.byte	0x02, 0x4c
        /*0126*/ 	.byte	0x05
	.zero		1


	//----- nvinfo : EIATTR_INT_WARP_WIDE_INSTR_OFFSETS
	.align		4
        /*0128*/ 	.byte	0x04, 0x31
        /*012a*/ 	.short	(.L_54 - .L_53)


	//   ....[0]....
.L_53:
        /*012c*/ 	.word	0x00005a30


	//   ....[1]....
        /*0130*/ 	.word	0x00005ab0


	//   ....[2]....
        /*0134*/ 	.word	0x00005ad0


	//----- nvinfo : EIATTR_COOP_GROUP_MASK_REGIDS
	.align		4
.L_54:
        /*0138*/ 	.byte	0x04, 0x29
        /*013a*/ 	.short	(.L_56 - .L_55)


	//   ....[0]....
.L_55:
        /*013c*/ 	.word	0xffffffff


	//   ....[1]....
        /*0140*/ 	.word	0xffffffff


	//   ....[2]....
        /*0144*/ 	.word	0xffffffff


	//   ....[3]....
        /*0148*/ 	.word	0xffffffff


	//   ....[4]....
        /*014c*/ 	.word	0xffffffff


	//   ....[5]....
        /*0150*/ 	.word	0xffffffff


	//   ....[6]....
        /*0154*/ 	.word	0xffffffff


	//   ....[7]....
        /*0158*/ 	.word	0xffffffff


	//   ....[8]....
        /*015c*/ 	.word	0xffffffff


	//   ....[9]....
        /*0160*/ 	.word	0xffffffff


	//   ....[10]....
        /*0164*/ 	.word	0xffffffff


	//   ....[11]....
        /*0168*/ 	.word	0xffffffff


	//----- nvinfo : EIATTR_COOP_GROUP_INSTR_OFFSETS
	.align		4
.L_56:
        /*016c*/ 	.byte	0x04, 0x28
        /*016e*/ 	.short	(.L_58 - .L_57)


	//   ....[0]....
.L_57:
        /*0170*/ 	.word	0x00000140


	//   ....[1]....
        /*0174*/ 	.word	0x00000440


	//   ....[2]....
        /*0178*/ 	.word	0x000005b0


	//   ....[3]....
        /*017c*/ 	.word	0x00000830


	//   ....[4]....
        /*0180*/ 	.word	0x00000bc0


	//   ....[5]....
        /*0184*/ 	.word	0x00000e90


	//   ....[6]....
        /*0188*/ 	.word	0x00000ef0


	//   ....[7]....
        /*018c*/ 	.word	0x00002d20


	//   ....[8]....
        /*0190*/ 	.word	0x00003330


	//   ....[9]....
        /*0194*/ 	.word	0x00005590


	//   ....[10]....
        /*0198*/ 	.word	0x000058b0


	//   ....[11]....
        /*019c*/ 	.word	0x00005b70


	//----- nvinfo : EIATTR_VRC_CTA_INIT_COUNT
	.align		4
.L_58:
        /*01a0*/ 	.byte	0x02, 0x4a
        /*01a2*/ 	.byte	0x80
	.zero		1


	//----- nvinfo : EIATTR_MBARRIER_INSTR_OFFSETS
	.align		4
        /*01a4*/ 	.byte	0x04, 0x39
        /*01a6*/ 	.short	(.L_60 - .L_59)


	//   ....[0]....
.L_59:
        /*01a8*/ 	.word	0x00000350
        /*01ac*/ 	.word	0x000000ff
        /*01b0*/ 	.word	0x00000000
        /*01b4*/ 	.short	0x0100
        /*01b6*/ 	.byte	0x06
	.zero		1


	//   ....[1]....
        /*01b8*/ 	.word	0x00000360
        /*01bc*/ 	.word	0x000000ff
        /*01c0*/ 	.word	0x00000008
        /*01c4*/ 	.short	0x0100
        /*01c6*/ 	.byte	0x06
	.zero		1


	//   ....[2]....
        /*01c8*/ 	.word	0x00000370
        /*01cc*/ 	.word	0x000000ff
        /*01d0*/ 	.word	0x00000010
        /*01d4*/ 	.short	0x0100
        /*01d6*/ 	.byte	0x06
	.zero		1


	//   ....[3]....
        /*01d8*/ 	.word	0x00000380
        /*01dc*/ 	.word	0x000000ff
        /*01e0*/ 	.word	0x00000018
        /*01e4*/ 	.short	0x0100
        /*01e6*/ 	.byte	0x06
	.zero		1


	//   ....[4]....
        /*01e8*/ 	.word	0x00000390
        /*01ec*/ 	.word	0x000000ff
        /*01f0*/ 	.word	0x00000020
        /*01f4*/ 	.short	0x0100
        /*01f6*/ 	.byte	0x06
	.zero		1


	//   ....[5]....
        /*01f8*/ 	.word	0x000003a0
        /*01fc*/ 	.word	0x000000ff
        /*0200*/ 	.word	0x00000028
        /*0204*/ 	.short	0x0100
        /*0206*/ 	.byte	0x06
	.zero		1


	//   ....[6]....
        /*0208*/ 	.word	0x000003b0
        /*020c*/ 	.word	0x000000ff
        /*0210*/ 	.word	0x00000030
        /*0214*/ 	.short	0x0100
        /*0216*/ 	.byte	0x06
	.zero		1


	//   ....[7]....
        /*0218*/ 	.word	0x000003c0
        /*021c*/ 	.word	0x000000ff
        /*0220*/ 	.word	0x00000038
        /*0224*/ 	.short	0x0100
        /*0226*/ 	.byte	0x06
	.zero		1


	//   ....[8]....
        /*0228*/ 	.word	0x000003d0
        /*022c*/ 	.word	0x000000ff
        /*0230*/ 	.word	0x00000040
        /*0234*/ 	.short	0x0100
        /*0236*/ 	.byte	0x06
	.zero		1


	//   ....[9]....
        /*0238*/ 	.word	0x000003e0
        /*023c*/ 	.word	0x000000ff
        /*0240*/ 	.word	0x00000048
        /*0244*/ 	.short	0x0100
        /*0246*/ 	.byte	0x06
	.zero		1


	//   ....[10]....
        /*0248*/ 	.word	0x00000550
        /*024c*/ 	.word	0x000000ff
        /*0250*/ 	.word	0x00000050
        /*0254*/ 	.short	0x0100
        /*0256*/ 	.byte	0x07
	.zero		1


	//   ....[11]....
        /*0258*/ 	.word	0x00000560
        /*025c*/ 	.word	0x000000ff
        /*0260*/ 	.word	0x00000058
        /*0264*/ 	.short	0x0100
        /*0266*/ 	.byte	0x07
	.zero		1


	//   ....[12]....
        /*0268*/ 	.word	0x000006d0
        /*026c*/ 	.word	0x000000ff
        /*0270*/ 	.word	0x00000060
        /*0274*/ 	.short	0x0100
        /*0276*/ 	.byte	0x07
	.zero		1


	//   ....[13]....
        /*0278*/ 	.word	0x000006e0
        /*027c*/ 	.word	0x000000ff
        /*0280*/ 	.word	0x00000068
        /*0284*/ 	.short	0x0100
        /*0286*/ 	.byte	0x07
	.zero		1


	//   ....[14]....
        /*0288*/ 	.word	0x000006f0
        /*028c*/ 	.word	0x000000ff
        /*0290*/ 	.word	0x00000070
        /*0294*/ 	.short	0x0100
        /*0296*/ 	.byte	0x07
	.zero		1


	//   ....[15]....
        /*0298*/ 	.word	0x00000700
        /*029c*/ 	.word	0x000000ff
        /*02a0*/ 	.word	0x00000078
        /*02a4*/ 	.short	0x0100
        /*02a6*/ 	.byte	0x07
	.zero		1


	//   ....[16]....
        /*02a8*/ 	.word	0x000007d0
        /*02ac*/ 	.word	0x000000ff
        /*02b0*/ 	.word	0x00000080
        /*02b4*/ 	.short	0x0100
        /*02b6*/ 	.byte	0x06
	.zero		1


	//   ....[17]....
        /*02b8*/ 	.word	0x00000f50
        /*02bc*/ 	.word	0x0000000e
        /*02c0*/ 	.word	0x00000070
        /*02c4*/ 	.short	0x010a
        /*02c6*/ 	.byte	0xff
	.zero		1


	//   ....[18]....
        /*02c8*/ 	.word	0x00001030
        /*02cc*/ 	.word	0x0000000e
        /*02d0*/ 	.word	0x00000060
        /*02d4*/ 	.short	0x0101
        /*02d6*/ 	.byte	0xff
	.zero		1


	//   ....[19]....
        /*02d8*/ 	.word	0x00001260
        /*02dc*/ 	.word	0x00000002
        /*02e0*/ 	.word	0x00000070
        /*02e4*/ 	.short	0x010a
        /*02e6*/ 	.byte	0xff
	.zero		1


	//   ....[20]....
        /*02e8*/ 	.word	0x00001380
        /*02ec*/ 	.word	0x00000002
        /*02f0*/ 	.word	0x00000060
        /*02f4*/ 	.short	0x0101
        /*02f6*/ 	.byte	0xff
	.zero		1


	//   ....[21]....
        /*02f8*/ 	.word	0x00001390
        /*02fc*/ 	.word	0x00000003
        /*0300*/ 	.word	0x00000070
        /*0304*/ 	.short	0x010a
        /*0306*/ 	.byte	0xff
	.zero		1


	//   ....[22]....
        /*0308*/ 	.word	0x00001420
        /*030c*/ 	.word	0x000000ff
        /*0310*/ 	.word	0x00000060
        /*0314*/ 	.short	0x010a
        /*0316*/ 	.byte	0x22
	.zero		1


	//   ....[23]....
        /*0318*/ 	.word	0x000014a0
        /*031c*/ 	.word	0x000000ff
        /*0320*/ 	.word	0x00000070
        /*0324*/ 	.short	0x0101
        /*0326*/ 	.byte	0x22
	.zero		1


	//   ....[24]....
        /*0328*/ 	.word	0x000015b0
        /*032c*/ 	.word	0x000000ff
        /*0330*/ 	.word	0x00000028
        /*0334*/ 	.short	0x010a
        /*0336*/ 	.byte	0x06
	.zero		1


	//   ....[25]....
        /*0338*/ 	.word	0x00001770
        /*033c*/ 	.word	0x000000ff
        /*0340*/ 	.word	0x00000028
        /*0344*/ 	.short	0x010a
        /*0346*/ 	.byte	0x05
	.zero		1


	//   ....[26]....
        /*0348*/ 	.word	0x000019f0
        /*034c*/ 	.word	0x000000ff
        /*0350*/ 	.word	0x00000028
        /*0354*/ 	.short	0x010a
        /*0356*/ 	.byte	0x21
	.zero		1


	//   ....[27]....
        /*0358*/ 	.word	0x00001a30
        /*035c*/ 	.word	0x00000003
        /*0360*/ 	.word	0x00000060
        /*0364*/ 	.short	0x010a
        /*0366*/ 	.byte	0xff
	.zero		1


	//   ....[28]....
        /*0368*/ 	.word	0x00001ad0
        /*036c*/ 	.word	0x00000003
        /*0370*/ 	.word	0x00000070
        /*0374*/ 	.short	0x0101
        /*0376*/ 	.byte	0xff
	.zero		1


	//   ....[29]....
        /*0378*/ 	.word	0x00001c90
        /*037c*/ 	.word	0x000000ff
        /*0380*/ 	.word	0x00000028
        /*0384*/ 	.short	0x010a
        /*0386*/ 	.byte	0x05
	.zero		1


	//   ....[30]....
        /*0388*/ 	.word	0x00001d70
        /*038c*/ 	.word	0x000000ff
        /*0390*/ 	.word	0x00000060
        /*0394*/ 	.short	0x010a
        /*0396*/ 	.byte	0x0c
	.zero		1


	//   ....[31]....
        /*0398*/ 	.word	0x00001e00
        /*039c*/ 	.word	0x000000ff
        /*03a0*/ 	.word	0x00000070
        /*03a4*/ 	.short	0x0101
        /*03a6*/ 	.byte	0x0c
	.zero		1


	//   ....[32]....
        /*03a8*/ 	.word	0x000022e0
        /*03ac*/ 	.word	0x000000ff
        /*03b0*/ 	.word	0x00000000
        /*03b4*/ 	.short	0x010a
        /*03b6*/ 	.byte	0x19
	.zero		1


	//   ....[33]....
        /*03b8*/ 	.word	0x000022f0
        /*03bc*/ 	.word	0x000000ff
        /*03c0*/ 	.word	0x00000058
        /*03c4*/ 	.short	0x010a
        /*03c6*/ 	.byte	0x0c
	.zero		1


	//   ....[34]....
        /*03c8*/ 	.word	0x00002340
        /*03cc*/ 	.word	0x000000ff
        /*03d0*/ 	.word	0x00000058
        /*03d4*/ 	.short	0x010a
        /*03d6*/ 	.byte	0x0c
	.zero		1


	//   ....[35]....
        /*03d8*/ 	.word	0x00002590
        /*03dc*/ 	.word	0x000000ff
        /*03e0*/ 	.word	0x00000000
        /*03e4*/ 	.short	0x010a
        /*03e6*/ 	.byte	0x0d
	.zero		1


	//   ....[36]....
        /*03e8*/ 	.word	0x000027a0
        /*03ec*/ 	.word	0x000000ff
        /*03f0*/ 	.word	0x00000000
        /*03f4*/ 	.short	0x010a
        /*03f6*/ 	.byte	0x10
	.zero		1


	//   ....[37]....
        /*03f8*/ 	.word	0x00002830
        /*03fc*/ 	.word	0x000000ff
        /*0400*/ 	.word	0x00000058
        /*0404*/ 	.short	0x010a
        /*0406*/ 	.byte	0x0c
	.zero		1


	//   ....[38]....
        /*0408*/ 	.word	0x00002850
        /*040c*/ 	.word	0x00000002
        /*0410*/ 	.word	0x00000060
        /*0414*/ 	.short	0x010a
        /*0416*/ 	.byte	0xff
	.zero		1


	//   ....[39]....
        /*0418*/ 	.word	0x00002900
        /*041c*/ 	.word	0x00000002
        /*0420*/ 	.word	0x00000070
        /*0424*/ 	.short	0x0101
        /*0426*/ 	.byte	0xff
	.zero		1


	//   ....[40]....
        /*0428*/ 	.word	0x000029b0
        /*042c*/ 	.word	0x00000000
        /*0430*/ 	.word	0x00000058
        /*0434*/ 	.short	0x010a
        /*0436*/ 	.byte	0xff
	.zero		1


	//   ....[41]....
        /*0438*/ 	.word	0x000029f0
        /*043c*/ 	.word	0x00000000
        /*0440*/ 	.word	0x00000058
        /*0444*/ 	.short	0x010a
        /*0446*/ 	.byte	0xff
	.zero		1


	//   ....[42]....
        /*0448*/ 	.word	0x00002af0
        /*044c*/ 	.word	0x000000ff
        /*0450*/ 	.word	0x00000080
        /*0454*/ 	.short	0x0100
        /*0456*/ 	.byte	0x05
	.zero		1


	//   ....[43]....
        /*0458*/ 	.word	0x00002be0
        /*045c*/ 	.word	0x000000ff
        /*0460*/ 	.word	0x00000080
        /*0464*/ 	.short	0x0100
        /*0466*/ 	.byte	0x05
	.zero		1


	//   ....[44]....
        /*0468*/ 	.word	0x00002cd0
        /*046c*/ 	.word	0x000000ff
        /*0470*/ 	.word	0x00000080
        /*0474*/ 	.short	0x0100
        /*0476*/ 	.byte	0x05
	.zero		1


	//   ....[45]....
        /*0478*/ 	.word	0x00002fa0
        /*047c*/ 	.word	0x00000003
        /*0480*/ 	.word	0x00000000
        /*0484*/ 	.short	0x010a
        /*0486*/ 	.byte	0xff
	.zero		1


	//   ....[46]....
        /*0488*/ 	.word	0x00002fc0
        /*048c*/ 	.word	0x00000003
        /*0490*/ 	.word	0x00000000
        /*0494*/ 	.short	0x010a
        /*0496*/ 	.byte	0xff
	.zero		1


	//   ....[47]....
        /*0498*/ 	.word	0x000031a0
        /*049c*/ 	.word	0x00000003
        /*04a0*/ 	.word	0x00000000
        /*04a4*/ 	.short	0x010a
        /*04a6*/ 	.byte	0xff
	.zero		1


	//   ....[48]....
        /*04a8*/ 	.word	0x000031c0
        /*04ac*/ 	.word	0x00000003
        /*04b0*/ 	.word	0x00000000
        /*04b4*/ 	.short	0x010a
        /*04b6*/ 	.byte	0xff
	.zero		1


	//   ....[49]....
        /*04b8*/ 	.word	0x000032b0
        /*04bc*/ 	.word	0x00000003
        /*04c0*/ 	.word	0x00000000
        /*04c4*/ 	.short	0x0101
        /*04c6*/ 	.byte	0xff
	.zero		1


	//   ....[50]....
        /*04c8*/ 	.word	0x000033a0
        /*04cc*/ 	.word	0x00000003
        /*04d0*/ 	.word	0x00000060
        /*04d4*/ 	.short	0x010a
        /*04d6*/ 	.byte	0xff
	.zero		1


	//   ....[51]....
        /*04d8*/ 	.word	0x00003400
        /*04dc*/ 	.word	0x00000003
        /*04e0*/ 	.word	0x00000070
        /*04e4*/ 	.short	0x0101
        /*04e6*/ 	.byte	0xff
	.zero		1


	//   ....[52]....
        /*04e8*/ 	.word	0x00003840
        /*04ec*/ 	.word	0x00000003
        /*04f0*/ 	.word	0x00000050
        /*04f4*/ 	.short	0x010a
        /*04f6*/ 	.byte	0xff
	.zero		1


	//   ....[53]....
        /*04f8*/ 	.word	0x00003f10
        /*04fc*/ 	.word	0x00000042
        /*0500*/ 	.word	0x00000000
        /*0504*/ 	.short	0x0101
        /*0506*/ 	.byte	0xff
	.zero		1


	//   ....[54]....
        /*0508*/ 	.word	0x00005550
        /*050c*/ 	.word	0x00000005
        /*0510*/ 	.word	0x00000060
        /*0514*/ 	.short	0x010a
        /*0516*/ 	.byte	0xff
	.zero		1


	//   ....[55]....
        /*0518*/ 	.word	0x00005600
        /*051c*/ 	.word	0x00000005
        /*0520*/ 	.word	0x00000070
        /*0524*/ 	.short	0x0101
        /*0526*/ 	.byte	0xff
	.zero		1


	//   ....[56]....
        /*0528*/ 	.word	0x00005860
        /*052c*/ 	.word	0x00000005
        /*0530*/ 	.word	0x00000000
        /*0534*/ 	.short	0x0101
        /*0536*/ 	.byte	0xff
	.zero		1


	//   ....[57]....
        /*0538*/ 	.word	0x00005870
        /*053c*/ 	.word	0x00000003
        /*0540*/ 	.word	0x00000080
        /*0544*/ 	.short	0x010a
        /*0546*/ 	.byte	0xff
	.zero		1


	//   ....[58]....
        /*0548*/ 	.word	0x00005c10
        /*054c*/ 	.word	0x00000003
        /*0550*/ 	.word	0x00000080
        /*0554*/ 	.short	0x0100
        /*0556*/ 	.byte	0xff
	.zero		1


	//   ....[59]....
        /*0558*/ 	.word	0x00005c70
        /*055c*/ 	.word	0x0000000e
        /*0560*/ 	.word	0x00000070
        /*0564*/ 	.short	0x010a
        /*0566*/ 	.byte	0xff
	.zero		1


	//   ....[60]....
        /*0568*/ 	.word	0x00005cd0
        /*056c*/ 	.word	0x00000002
        /*0570*/ 	.word	0x00000070
        /*0574*/ 	.short	0x010a
        /*0576*/ 	.byte	0xff
	.zero		1


	//   ....[61]....
        /*0578*/ 	.word	0x00005d30
        /*057c*/ 	.word	0x00000003
        /*0580*/ 	.word	0x00000070
        /*0584*/ 	.short	0x010a
        /*0586*/ 	.byte	0xff
	.zero		1


	//   ....[62]....
        /*0588*/ 	.word	0x00005d90
        /*058c*/ 	.word	0x00000000
        /*0590*/ 	.word	0x00000060
        /*0594*/ 	.short	0x010a
        /*0596*/ 	.byte	0xff
	.zero		1


	//   ....[63]....
        /*0598*/ 	.word	0x00005e10
        /*059c*/ 	.word	0x00000000
        /*05a0*/ 	.word	0x00000028
        /*05a4*/ 	.short	0x010a
        /*05a6*/ 	.byte	0xff
	.zero		1


	//   ....[64]....
        /*05a8*/ 	.word	0x00005e70
        /*05ac*/ 	.word	0x00000003
        /*05b0*/ 	.word	0x00000060
        /*05b4*/ 	.short	0x010a
        /*05b6*/ 	.byte	0xff
	.zero		1


	//   ....[65]....
        /*05b8*/ 	.word	0x00005ef0
        /*05bc*/ 	.word	0x00000000
        /*05c0*/ 	.word	0x00000028
        /*05c4*/ 	.short	0x010a
        /*05c6*/ 	.byte	0xff
	.zero		1


	//   ....[66]....
        /*05c8*/ 	.word	0x00005f50
        /*05cc*/ 	.word	0x00000002
        /*05d0*/ 	.word	0x00000060
        /*05d4*/ 	.short	0x010a
        /*05d6*/ 	.byte	0xff
	.zero		1


	//   ....[67]....
        /*05d8*/ 	.word	0x00005fd0
        /*05dc*/ 	.word	0x00000000
        /*05e0*/ 	.word	0x00000058
        /*05e4*/ 	.short	0x010a
        /*05e6*/ 	.byte	0xff
	.zero		1


	//   ....[68]....
        /*05e8*/ 	.word	0x00006050
        /*05ec*/ 	.word	0x00000000
        /*05f0*/ 	.word	0x00000000
        /*05f4*/ 	.short	0x010a
        /*05f6*/ 	.byte	0xff
	.zero		1


	//   ....[69]....
        /*05f8*/ 	.word	0x000060c0
        /*05fc*/ 	.word	0x00000002
        /*0600*/ 	.word	0x00000060
        /*0604*/ 	.short	0x010a
        /*0606*/ 	.byte	0xff
	.zero		1


	//   ....[70]....
        /*0608*/ 	.word	0x00006120
        /*060c*/ 	.word	0x00000003
        /*0610*/ 	.word	0x00000000
        /*0614*/ 	.short	0x010a
        /*0616*/ 	.byte	0xff
	.zero		1


	//   ....[71]....
        /*0618*/ 	.word	0x00006180
        /*061c*/ 	.word	0x00000003
        /*0620*/ 	.word	0x00000000
        /*0624*/ 	.short	0x010a
        /*0626*/ 	.byte	0xff
	.zero		1


	//   ....[72]....
        /*0628*/ 	.word	0x000061d0
        /*062c*/ 	.word	0x00000003
        /*0630*/ 	.word	0x00000060
        /*0634*/ 	.short	0x010a
        /*0636*/ 	.byte	0xff
	.zero		1


	//   ....[73]....
        /*0638*/ 	.word	0x00006230
        /*063c*/ 	.word	0x00000003
        /*0640*/ 	.word	0x00000050
        /*0644*/ 	.short	0x010a
        /*0646*/ 	.byte	0xff
	.zero		1


	//   ....[74]....
        /*0648*/ 	.word	0x00006290
        /*064c*/ 	.word	0x00000005
        /*0650*/ 	.word	0x00000060
        /*0654*/ 	.short	0x010a
        /*0656*/ 	.byte	0xff
	.zero		1


	//   ....[75]....
        /*0658*/ 	.word	0x000062e0
        /*065c*/ 	.word	0x00000003
        /*0660*/ 	.word	0x00000080
        /*0664*/ 	.short	0x010a
        /*0666*/ 	.byte	0xff
	.zero		1


	//----- nvinfo : EIATTR_NUM_MBARRIERS
	.align		4
.L_60:
        /*0668*/ 	.byte	0x03, 0x38
        /*066a*/ 	.short	0x0015


	//----- nvinfo : EIATTR_EXIT_INSTR_OFFSETS
	.align		4
        /*066c*/ 	.byte	0x04, 0x1c
        /*066e*/ 	.short	(.L_62 - .L_61)


	//   ....[0]....
.L_61:
        /*0670*/ 	.word	0x00005c50


	//----- nvinfo : EIATTR_MAX_THREADS
	.align		4
.L_62:
        /*0674*/ 	.byte	0x04, 0x05
        /*0676*/ 	.short	(.L_64 - .L_63)
.L_63:
        /*0678*/ 	.word	0x000000e0
        /*067c*/ 	.word	0x00000001
        /*0680*/ 	.word	0x00000001


	//----- nvinfo : EIATTR_CRS_STACK_SIZE
	.align		4
.L_64:
        /*0684*/ 	.byte	0x04, 0x1e
        /*0686*/ 	.short	(.L_66 - .L_65)
.L_65:
        /*0688*/ 	.word	0x00000000


	//----- nvinfo : EIATTR_CBANK_PARAM_SIZE
	.align		4
.L_66:
        /*068c*/ 	.byte	0x03, 0x19
        /*068e*/ 	.short	0x0404


	//----- nvinfo : EIATTR_PARAM_CBANK
	.align		4
        /*0690*/ 	.byte	0x04, 0x0a
        /*0692*/ 	.short	(.L_68 - .L_67)
	.align		4
.L_67:
        /*0694*/ 	.word	index@(.nv.constant0.kernel_cutlass_kernel_cudnngrouped_gemmgrouped_gemm_swiglugrouped_gemm_swiglu_quantBlockScaledContiguousGroupedGemmKernel_object_at__TiledMMA_ThrLayoutVMNK21111000_PermutationMNK____MMAAt_0)
        /*0698*/ 	.short	0x0380
        /*069a*/ 	.short	0x0404


	//----- nvinfo : EIATTR_SW_WAR
	.align		4
.L_68:
        /*069c*/ 	.byte	0x04, 0x36
        /*069e*/ 	.short	(.L_70 - .L_69)
.L_69:
        /*06a0*/ 	.word	0x00000008
.L_70:


//--------------------- .nv.compat                --------------------------
	.section	.nv.compat,"",@"SHT_CUDA_COMPAT_INFO"
	.align	4
        /*0000*/ 	.byte	0x02, 0x02, 0x02, 0x00, 0x02, 0x05, 0x05, 0x00, 0x02, 0x03, 0x01, 0x00, 0x02, 0x06, 0x01, 0x00


//--------------------- .nv.callgraph             --------------------------
	.section	.nv.callgraph,"",@"SHT_CUDA_CALLGRAPH"
	.align	4
	.sectionentsize	8
	.align		4
        /*0000*/ 	.word	0x00000000
	.align		4
        /*0004*/ 	.word	0xffffffff
	.align		4
        /*0008*/ 	.word	0x00000000
	.align		4
        /*000c*/ 	.word	0xfffffffe
	.align		4
        /*0010*/ 	.word	0x00000000
	.align		4
        /*0014*/ 	.word	0xfffffffd
	.align		4
        /*0018*/ 	.word	0x00000000
	.align		4
        /*001c*/ 	.word	0xfffffffc


//--------------------- .text.kernel_cutlass_kernel_cudnngrouped_gemmgrouped_gemm_swiglugrouped_gemm_swiglu_quantBlockScaledContiguousGroupedGemmKernel_object_at__TiledMMA_ThrLayoutVMNK21111000_PermutationMNK____MMAAt_0 --------------------------
	.section	.text.kernel_cutlass_kernel_cudnngrouped_gemmgrouped_gemm_swiglugrouped_gemm_swiglu_quantBlockScaledContiguousGroupedGemmKernel_object_at__TiledMMA_ThrLayoutVMNK21111000_PermutationMNK____MMAAt_0,"ax",@progbits
	.align	128
        .global         kernel_cutlass_kernel_cudnngrouped_gemmgrouped_gemm_swiglugrouped_gemm_swiglu_quantBlockScaledContiguousGroupedGemmKernel_object_at__TiledMMA_ThrLayoutVMNK21111000_PermutationMNK____MMAAt_0
        .type           kernel_cutlass_kernel_cudnngrouped_gemmgrouped_gemm_swiglugrouped_gemm_swiglu_quantBlockScaledContiguousGroupedGemmKernel_object_at__TiledMMA_ThrLayoutVMNK21111000_PermutationMNK____MMAAt_0,@function
        .size           kernel_cutlass_kernel_cudnngrouped_gemmgrouped_gemm_swiglugrouped_gemm_swiglu_quantBlockScaledContiguousGroupedGemmKernel_object_at__TiledMMA_ThrLayoutVMNK21111000_PermutationMNK____MMAAt_0,(.L_x_116 - kernel_cutlass_kernel_cudnngrouped_gemmgrouped_gemm_swiglugrouped_gemm_swiglu_quantBlockScaledContiguousGroupedGemmKernel_object_at__TiledMMA_ThrLayoutVMNK21111000_PermutationMNK____MMAAt_0)
        .other          kernel_cutlass_kernel_cudnngrouped_gemmgrouped_gemm_swiglugrouped_gemm_swiglu_quantBlockScaledContiguousGroupedGemmKernel_object_at__TiledMMA_ThrLayoutVMNK21111000_PermutationMNK____MMAAt_0,@"STO_CUDA_ENTRY STV_DEFAULT"
kernel_cutlass_kernel_cudnngrouped_gemmgrouped_gemm_swiglugrouped_gemm_swiglu_quantBlockScaledContiguousGroupedGemmKernel_object_at__TiledMMA_ThrLayoutVMNK21111000_PermutationMNK____MMAAt_0:
.text.kernel_cutlass_kernel_cudnngrouped_gemmgrouped_gemm_swiglugrouped_gemm_swiglu_quantBlockScaledContiguousGroupedGemmKernel_object_at__TiledMMA_ThrLayoutVMNK21111000_PermutationMNK____MMAAt_0:
[----:B------:R-:W1:Y:S01]  /*0000*/  LDC R1, c[0x0][0x37c] ;  /* 0x0000df00ff017b82 */ /* 0x000e620000000800 */
[----:B------:R-:W2:Y:S01]  /*0010*/  S2R R3, SR_TID.Y ;  /* 0x0000000000037919 */ /* 0x000ea20000002200 */
[----:B------:R-:W3:Y:S06]  /*0020*/  LDCU UR5, c[0x0][0x360] ;  /* 0x00006c00ff0577ac */ /* 0x000eec0008000800 */
[----:B------:R-:W4:Y:S01]  /*0030*/  S2UR UR23, SR_CTAID.X ;  /* 0x00000000001779c3 */ /* 0x000f220000002500 */
[----:B------:R-:W2:Y:S01]  /*0040*/  S2R R0, SR_TID.Z ;  /* 0x0000000000007919 */ /* 0x000ea20000002300 */
[----:B------:R-:W2:Y:S01]  /*0050*/  LDCU UR4, c[0x0][0x364] ;  /* 0x00006c80ff0477ac */ /* 0x000ea20008000800 */
[----:B------:R-:W3:Y:S01]  /*0060*/  S2R R68, SR_TID.X ;  /* 0x0000000000447919 */ /* 0x000ee20000002100 */
[----:B------:R-:W5:Y:S01]  /*0070*/  LDCU.U8 UR8, c[0x0][0x382] ;  /* 0x00007040ff0877ac */ /* 0x000f620008000000 */
[----:B------:R-:W4:Y:S01]  /*0080*/  LDCU.U8 UR7, c[0x0][0x381] ;  /* 0x00007020ff0777ac */ /* 0x000f220008000000 */
[----:B------:R-:W4:Y:S02]  /*0090*/  LDCU UR6, c[0x0][0x36c] ;  /* 0x00006d80ff0677ac */ /* 0x000f240008000800 */
[----:B----4-:R-:W-:-:S02]  /*00a0*/  ULOP3.LUT UR23, UR23, 0x1, URZ, 0xc0, !UPT ;  /* 0x0000000117177892 */ /* 0x010fc4000f8ec0ff */
[----:B-----5:R-:W-:Y:S02]  /*00b0*/  ULOP3.LUT UR8, UR8, 0x1, URZ, 0xc0, !UPT ;  /* 0x0000000108087892 */ /* 0x020fe4000f8ec0ff */
[----:B------:R-:W-:Y:S02]  /*00c0*/  ULOP3.LUT UR7, UR7, 0x1, URZ, 0xc0, !UPT ;  /* 0x0000000107077892 */ /* 0x000fe4000f8ec0ff */
[----:B------:R-:W-:Y:S02]  /*00d0*/  UISETP.NE.U32.AND UP6, UPT, UR8, 0x1, UPT ;  /* 0x000000010800788c */ /* 0x000fe4000bfc5070 */
[----:B------:R-:W-:Y:S01]  /*00e0*/  UISETP.EQ.U32.AND UP3, UPT, UR6, 0x1, UPT ;  /* 0x000000010600788c */ /* 0x000fe2000bf62070 */
[----:B--2---:R-:W-:Y:S01]  /*00f0*/  IMAD R3, R0, UR4, R3 ;  /* 0x0000000400037c24 */ /* 0x004fe2000f8e0203 */
[----:B------:R-:W2:Y:S01]  /*0100*/  S2UR UR4, SR_CgaCtaId ;  /* 0x00000000000479c3 */ /* 0x000ea20000008800 */
[----:B------:R-:W-:Y:S02]  /*0110*/  UISETP.NE.U32.AND UP5, UPT, UR7, 0x1, UPT ;  /* 0x000000010700788c */ /* 0x000fe4000bfa5070 */
[----:B---3--:R-:W-:-:S05]  /*0120*/  IMAD R86, R3, UR5, R68 ;  /* 0x0000000503567c24 */ /* 0x008fca000f8e0244 */
[----:B------:R-:W-:-:S06]  /*0130*/  SHF.R.U32.HI R86, RZ, 0x5, R86 ;  /* 0x00000005ff567819 */ /* 0x000fcc0000011656 */
[----:B------:R-:W3:Y:S02]  /*0140*/  SHFL.IDX PT, R86, R86, RZ, 0x1f ;  /* 0x00001fff56567589 */ /* 0x000ee400000e0000 */
[C---:B---3--:R-:W-:Y:S02]  /*0150*/  R2UR UR5, R86.reuse ;  /* 0x00000000560572ca */ /* 0x048fe400000e0000 */
[----:B------:R-:W-:-:S11]  /*0160*/  ISETP.NE.AND P0, PT, R86, 0x5, PT ;  /* 0x000000055600780c */ /* 0x000fd60003f05270 */
[----:B------:R-:W-:Y:S02]  /*0170*/  UISETP.NE.AND UP4, UPT, UR5, URZ, UPT ;  /* 0x000000ff0500728c */ /* 0x000fe4000bf85270 */
[----:B-12---:R-:W-:Y:S09]  /*0180*/  @P0 BRA `(.L_x_0) ;  /* 0x0000000000500947 */ /* 0x006ff20003800000 */
[----:B------:R-:W1:Y:S02]  /*0190*/  LDCU.64 UR6, c[0x0][0x348] ;  /* 0x00006900ff0677ac */ /* 0x000e640008000a00 */
[----:B-1----:R-:W-:Y:S02]  /*01a0*/  UIADD3 UR16, UP2, UPT, UR6, 0x40, URZ ;  /* 0x0000004006107890 */ /* 0x002fe4000ff5e0ff */
[----:B------:R-:W-:Y:S02]  /*01b0*/  UIADD3 UR14, UP1, UPT, UR6, 0xc0, URZ ;  /* 0x000000c0060e7890 */ /* 0x000fe4000ff3e0ff */
[----:B------:R-:W-:Y:S02]  /*01c0*/  UIADD3 UR12, UP0, UPT, UR6, 0x140, URZ ;  /* 0x00000140060c7890 */ /* 0x000fe4000ff1e0ff */
[----:B------:R-:W-:Y:S02]  /*01d0*/  UIADD3.X UR17, UPT, UPT, URZ, UR7, URZ, UP2, !UPT ;  /* 0x00000007ff117290 */ /* 0x000fe400097fe4ff */
[----:B------:R-:W-:-:S02]  /*01e0*/  UIADD3 UR10, UP2, UPT, UR6, 0x1c0, URZ ;  /* 0x000001c0060a7890 */ /* 0x000fc4000ff5e0ff */
[----:B------:R-:W-:Y:S02]  /*01f0*/  UIADD3.X UR15, UPT, UPT, URZ, UR7, URZ, UP1, !UPT ;  /* 0x00000007ff0f7290 */ /* 0x000fe40008ffe4ff */
[----:B------:R-:W-:Y:S02]  /*0200*/  UIADD3 UR8, UP1, UPT, UR6, 0x240, URZ ;  /* 0x0000024006087890 */ /* 0x000fe4000ff3e0ff */
[----:B------:R-:W-:Y:S01]  /*0210*/  UIADD3.X UR13, UPT, UPT, URZ, UR7, URZ, UP0, !UPT ;  /* 0x00000007ff0d7290 */ /* 0x000fe200087fe4ff */
[----:B------:R1:W-:Y:S01]  /*0220*/  UTMACCTL.PF [UR16] ;  /* 0x00000000100079b9 */ /* 0x0003e20008040000 */
[----:B------:R-:W-:-:S03]  /*0230*/  UIADD3 UR6, UP0, UPT, UR6, 0x2c0, URZ ;  /* 0x000002c006067890 */ /* 0x000fc6000ff1e0ff */
[----:B------:R1:W-:Y:S01]  /*0240*/  UTMACCTL.PF [UR14] ;  /* 0x000000000e0079b9 */ /* 0x0003e20008040000 */
[----:B------:R-:W-:-:S03]  /*0250*/  UIADD3.X UR11, UPT, UPT, URZ, UR7, URZ, UP2, !UPT ;  /* 0x00000007ff0b7290 */ /* 0x000fc600097fe4ff */
[----:B------:R1:W-:Y:S01]  /*0260*/  UTMACCTL.PF [UR12] ;  /* 0x000000000c0079b9 */ /* 0x0003e20008040000 */
[----:B------:R-:W-:Y:S02]  /*0270*/  UIADD3.X UR9, UPT, UPT, URZ, UR7, URZ, UP1, !UPT ;  /* 0x00000007ff097290 */ /* 0x000fe40008ffe4ff */
[----:B------:R-:W-:-:S03]  /*0280*/  UIADD3.X UR7, UPT, UPT, URZ, UR7, URZ, UP0, !UPT ;  /* 0x00000007ff077290 */ /* 0x000fc600087fe4ff */
[----:B------:R1:W-:Y:S04]  /*0290*/  UTMACCTL.PF [UR10] ;  /* 0x000000000a0079b9 */ /* 0x0003e80008040000 */
[----:B------:R1:W-:Y:S02]  /*02a0*/  UTMACCTL.PF [UR8] ;  /* 0x00000000080079b9 */ /* 0x0003e40008040000 */
[----:B------:R1:W-:Y:S02]  /*02b0*/  UTMACCTL.PF [UR6] ;  /* 0x00000000060079b9 */ /* 0x0003e40008040000 */
[----:B-1----:R-:W-:Y:S01]  /*02c0*/  NOP ;  /* 0x0000000000007918 */ /* 0x002fe20000000000 */
.L_x_0:
[----:B------:R-:W-:Y:S05]  /*02d0*/  BRA.U UP4, `(.L_x_1) ;  /* 0x0000000104487547 */ /* 0x000fea000b800000 */
[----:B------:R-:W-:Y:S01]  /*02e0*/  UMOV UR6, 0x400 ;  /* 0x0000040000067882 */ /* 0x000fe20000000000 */
[----:B------:R-:W-:Y:S01]  /*02f0*/  UMOV UR5, 0x1 ;  /* 0x0000000100057882 */ /* 0x000fe20000000000 */
[----:B------:R-:W-:Y:S02]  /*0300*/  ULEA UR6, UR4, UR6, 0x18 ;  /* 0x0000000604067291 */ /* 0x000fe4000f8ec0ff */
[----:B------:R-:W-:-:S04]  /*0310*/  UIADD3 UR8, UPT, UPT, -UR5, 0x100000, URZ ;  /* 0x0010000005087890 */ /* 0x000fc8000fffe1ff */
[----:B------:R-:W-:Y:S02]  /*0320*/  USHF.L.U32 UR9, UR8, 0xb, URZ ;  /* 0x0000000b08097899 */ /* 0x000fe400080006ff */
[----:B------:R-:W-:Y:S01]  /*0330*/  USHF.L.U32 UR8, UR8, 0x1, URZ ;  /* 0x0000000108087899 */ /* 0x000fe200080006ff */
[----:B------:R-:W1:Y:S11]  /*0340*/  FENCE.VIEW.ASYNC.S ;  /* 0x00000000000073c6 */ /* 0x000e760000000000 */
[----:B-1----:R1:W2:Y:S01]  /*0350*/  SYNCS.EXCH.64 URZ, [UR6], UR8 ;  /* 0x0000000806ff75b2 */ /* 0x0022a20008000100 */
[----:B------:R1:W3:Y:S01]  /*0360*/  SYNCS.EXCH.64 URZ, [UR6+0x8], UR8 ;  /* 0x0000080806ff75b2 */ /* 0x0002e20008000100 */
[----:B------:R1:W4:Y:S01]  /*0370*/  SYNCS.EXCH.64 URZ, [UR6+0x10], UR8 ;  /* 0x0000100806ff75b2 */ /* 0x0003220008000100 */
[----:B------:R1:W1:Y:S01]  /*0380*/  SYNCS.EXCH.64 URZ, [UR6+0x18], UR8 ;  /* 0x0000180806ff75b2 */ /* 0x0002620008000100 */
[----:B------:R1:W1:Y:S01]  /*0390*/  SYNCS.EXCH.64 URZ, [UR6+0x20], UR8 ;  /* 0x0000200806ff75b2 */ /* 0x0002620008000100 */
[----:B------:R1:W1:Y:S01]  /*03a0*/  SYNCS.EXCH.64 URZ, [UR6+0x28], UR8 ;  /* 0x0000280806ff75b2 */ /* 0x0002620008000100 */
[----:B------:R1:W1:Y:S01]  /*03b0*/  SYNCS.EXCH.64 URZ, [UR6+0x30], UR8 ;  /* 0x0000300806ff75b2 */ /* 0x0002620008000100 */
[----:B------:R1:W1:Y:S01]  /*03c0*/  SYNCS.EXCH.64 URZ, [UR6+0x38], UR8 ;  /* 0x0000380806ff75b2 */ /* 0x0002620008000100 */
[----:B------:R1:W1:Y:S01]  /*03d0*/  SYNCS.EXCH.64 URZ, [UR6+0x40], UR8 ;  /* 0x0000400806ff75b2 */ /* 0x0002620008000100 */
[----:B------:R1:W1:Y:S01]  /*03e0*/  SYNCS.EXCH.64 URZ, [UR6+0x48], UR8 ;  /* 0x0000480806ff75b2 */ /* 0x0002620008000100 */
[----:B------:R-:W-:Y:S01]  /*03f0*/  NOP ;  /* 0x0000000000007918 */ /* 0x000fe20000000000 */
.L_x_1:
[----:B------:R-:W-:Y:S01]  /*0400*/  NOP ;  /* 0x0000000000007918 */ /* 0x000fe20000000000 */
[----:B------:R-:W-:Y:S05]  /*0410*/  BRA.U !UP3, `(.L_x_2) ;  /* 0x000000010b087547 */ /* 0x000fea000b800000 */
[----:B-1234-:R-:W-:Y:S01]  /*0420*/  UCGABAR_ARV ;  /* 0x00000000000079c7 */ /* 0x01efe20008000000 */
[----:B------:R-:W-:Y:S05]  /*0430*/  BRA `(.L_x_3) ;  /* 0x0000000000047947 */ /* 0x000fea0003800000 */
.L_x_2:
[----:B-1234-:R-:W-:Y:S01]  /*0440*/  NOP ;  /* 0x0000000000007918 */ /* 0x01efe20000000000 */
.L_x_3:
[----:B------:R-:W-:Y:S05]  /*0450*/  BRA.U !UP3, `(.L_x_4) ;  /* 0x000000010b0c7547 */ /* 0x000fea000b800000 */
[----:B------:R-:W-:Y:S01]  /*0460*/  UCGABAR_WAIT ;  /* 0x0000000000007dc7 */ /* 0x000fe20008000000 */
[----:B------:R-:W-:Y:S01]  /*0470*/  CCTL.IVALL ;  /* 0x00000000ff00798f */ /* 0x000fe20002000000 */
[----:B------:R-:W-:Y:S05]  /*0480*/  BRA `(.L_x_5) ;  /* 0x0000000000047947 */ /* 0x000fea0003800000 */
.L_x_4:
[----:B------:R-:W-:Y:S06]  /*0490*/  BAR.SYNC.DEFER_BLOCKING 0x0 ;  /* 0x0000000000007b1d */ /* 0x000fec0000010000 */
.L_x_5:
[----:B------:R-:W-:Y:S01]  /*04a0*/  @!UP4 UMOV UR7, 0x400 ;  /* 0x000004000007c882 */ /* 0x000fe20000000000 */
[----:B------:R-:W-:Y:S01]  /*04b0*/  UMOV UR6, 0x1 ;  /* 0x0000000100067882 */ /* 0x000fe20000000000 */
[----:B------:R-:W-:Y:S01]  /*04c0*/  UMOV UR5, 0x8 ;  /* 0x0000000800057882 */ /* 0x000fe20000000000 */
[----:B------:R-:W-:Y:S02]  /*04d0*/  @!UP4 ULEA UR7, UR4, UR7, 0x18 ;  /* 0x000000070407c291 */ /* 0x000fe4000f8ec0ff */
[----:B------:R-:W-:-:S04]  /*04e0*/  @!UP4 UIADD3 UR8, UPT, UPT, -UR6, 0x100000, URZ ;  /* 0x001000000608c890 */ /* 0x000fc8000fffe1ff */
[----:B------:R-:W-:Y:S02]  /*04f0*/  @!UP4 USHF.L.U32 UR9, UR8, 0xb, URZ ;  /* 0x0000000b0809c899 */ /* 0x000fe400080006ff */
[----:B------:R-:W-:Y:S02]  /*0500*/  @!UP4 USHF.L.U32 UR8, UR8, 0x1, URZ ;  /* 0x000000010808c899 */ /* 0x000fe400080006ff */
[----:B------:R-:W-:-:S04]  /*0510*/  @!UP4 UIADD3 UR10, UPT, UPT, -UR5, 0x100000, URZ ;  /* 0x00100000050ac890 */ /* 0x000fc8000fffe1ff */
[----:B------:R-:W-:Y:S02]  /*0520*/  @!UP4 USHF.L.U32 UR11, UR10, 0xb, URZ ;  /* 0x0000000b0a0bc899 */ /* 0x000fe400080006ff */
[----:B------:R-:W-:Y:S01]  /*0530*/  @!UP4 USHF.L.U32 UR10, UR10, 0x1, URZ ;  /* 0x000000010a0ac899 */ /* 0x000fe200080006ff */
[----:B------:R-:W1:Y:S03]  /*0540*/  FENCE.VIEW.ASYNC.S ;  /* 0x00000000000073c6 */ /* 0x000e660000000000 */
[----:B-1----:R1:W2:Y:S08]  /*0550*/  @!UP4 SYNCS.EXCH.64 URZ, [UR7+0x50], UR8 ;  /* 0x0000500807ffc5b2 */ /* 0x0022b00008000100 */
[----:B------:R1:W3:Y:S01]  /*0560*/  @!UP4 SYNCS.EXCH.64 URZ, [UR7+0x58], UR10 ;  /* 0x0000580a07ffc5b2 */ /* 0x0002e20008000100 */
[----:B------:R-:W-:Y:S01]  /*0570*/  NOP ;  /* 0x0000000000007918 */ /* 0x000fe20000000000 */
[----:B------:R-:W-:Y:S05]  /*0580*/  BRA.U !UP3, `(.L_x_6) ;  /* 0x000000010b087547 */ /* 0x000fea000b800000 */
[----:B--23--:R-:W-:Y:S01]  /*0590*/  UCGABAR_ARV ;  /* 0x00000000000079c7 */ /* 0x00cfe20008000000 */
[----:B------:R-:W-:Y:S05]  /*05a0*/  BRA `(.L_x_7) ;  /* 0x0000000000047947 */ /* 0x000fea0003800000 */
.L_x_6:
[----:B--23--:R-:W-:Y:S01]  /*05b0*/  NOP ;  /* 0x0000000000007918 */ /* 0x00cfe20000000000 */
.L_x_7:
[----:B------:R-:W-:Y:S05]  /*05c0*/  BRA.U !UP3, `(.L_x_8) ;  /* 0x000000010b0c7547 */ /* 0x000fea000b800000 */
[----:B------:R-:W-:Y:S01]  /*05d0*/  UCGABAR_WAIT ;  /* 0x0000000000007dc7 */ /* 0x000fe20008000000 */
[----:B------:R-:W-:Y:S01]  /*05e0*/  CCTL.IVALL ;  /* 0x00000000ff00798f */ /* 0x000fe20002000000 */
[----:B------:R-:W-:Y:S05]  /*05f0*/  BRA `(.L_x_9) ;  /* 0x0000000000047947 */ /* 0x000fea0003800000 */
.L_x_8:
[----:B------:R-:W-:Y:S06]  /*0600*/  BAR.SYNC.DEFER_BLOCKING 0x0 ;  /* 0x0000000000007b1d */ /* 0x000fec0000010000 */
.L_x_9:
[----:B------:R-:W-:Y:S05]  /*0610*/  BRA.U UP4, `(.L_x_10) ;  /* 0x0000000104407547 */ /* 0x000fea000b800000 */
[----:B-1----:R-:W-:Y:S01]  /*0620*/  UMOV UR7, 0x400 ;  /* 0x0000040000077882 */ /* 0x002fe20000000000 */
[----:B------:R-:W-:Y:S01]  /*0630*/  UMOV UR6, 0x20 ;  /* 0x0000002000067882 */ /* 0x000fe20000000000 */
[----:B------:R-:W-:Y:S01]  /*0640*/  UMOV UR5, 0xc0 ;  /* 0x000000c000057882 */ /* 0x000fe20000000000 */
[----:B------:R-:W-:Y:S02]  /*0650*/  ULEA UR7, UR4, UR7, 0x18 ;  /* 0x0000000704077291 */ /* 0x000fe4000f8ec0ff */
[----:B------:R-:W-:-:S04]  /*0660*/  UIADD3 UR8, UPT, UPT, -UR6, 0x100000, URZ ;  /* 0x0010000006087890 */ /* 0x000fc8000fffe1ff */
[----:B------:R-:W-:Y:S02]  /*0670*/  USHF.L.U32 UR9, UR8, 0xb, URZ ;  /* 0x0000000b08097899 */ /* 0x000fe400080006ff */
[----:B------:R-:W-:Y:S02]  /*0680*/  USHF.L.U32 UR8, UR8, 0x1, URZ ;  /* 0x0000000108087899 */ /* 0x000fe400080006ff */
[----:B------:R-:W-:-:S04]  /*0690*/  UIADD3 UR10, UPT, UPT, -UR5, 0x100000, URZ ;  /* 0x00100000050a7890 */ /* 0x000fc8000fffe1ff */
[----:B------:R-:W-:Y:S02]  /*06a0*/  USHF.L.U32 UR11, UR10, 0xb, URZ ;  /* 0x0000000b0a0b7899 */ /* 0x000fe400080006ff */
[----:B------:R-:W-:Y:S01]  /*06b0*/  USHF.L.U32 UR10, UR10, 0x1, URZ ;  /* 0x000000010a0a7899 */ /* 0x000fe200080006ff */
[----:B------:R-:W1:Y:S03]  /*06c0*/  FENCE.VIEW.ASYNC.S ;  /* 0x00000000000073c6 */ /* 0x000e660000000000 */
[----:B-1----:R2:W3:Y:S01]  /*06d0*/  SYNCS.EXCH.64 URZ, [UR7+0x60], UR8 ;  /* 0x0000600807ff75b2 */ /* 0x0024e20008000100 */
[----:B------:R2:W4:Y:S07]  /*06e0*/  SYNCS.EXCH.64 URZ, [UR7+0x68], UR8 ;  /* 0x0000680807ff75b2 */ /* 0x00052e0008000100 */
[----:B------:R2:W1:Y:S01]  /*06f0*/  SYNCS.EXCH.64 URZ, [UR7+0x70], UR10 ;  /* 0x0000700a07ff75b2 */ /* 0x0004620008000100 */
[----:B------:R2:W1:Y:S02]  /*0700*/  SYNCS.EXCH.64 URZ, [UR7+0x78], UR10 ;  /* 0x0000780a07ff75b2 */ /* 0x0004640008000100 */
[----:B--2---:R-:W-:Y:S01]  /*0710*/  NOP ;  /* 0x0000000000007918 */ /* 0x004fe20000000000 */
.L_x_10:
[----:B------:R-:W-:Y:S01]  /*0720*/  NOP ;  /* 0x0000000000007918 */ /* 0x000fe20000000000 */
[----:B-1-34-:R-:W-:Y:S06]  /*0730*/  BAR.SYNC.DEFER_BLOCKING 0x0 ;  /* 0x0000000000007b1d */ /* 0x01afec0000010000 */
[----:B------:R-:W-:Y:S05]  /*0740*/  BRA.U UP4, `(.L_x_11) ;  /* 0x0000000104287547 */ /* 0x000fea000b800000 */
[----:B------:R-:W-:Y:S01]  /*0750*/  UMOV UR6, 0x400 ;  /* 0x0000040000067882 */ /* 0x000fe20000000000 */
[----:B------:R-:W-:Y:S01]  /*0760*/  UMOV UR5, 0x20 ;  /* 0x0000002000057882 */ /* 0x000fe20000000000 */
[----:B------:R-:W-:Y:S02]  /*0770*/  ULEA UR6, UR4, UR6, 0x18 ;  /* 0x0000000604067291 */ /* 0x000fe4000f8ec0ff */
[----:B------:R-:W-:-:S04]  /*0780*/  UIADD3 UR8, UPT, UPT, -UR5, 0x100000, URZ ;  /* 0x0010000005087890 */ /* 0x000fc8000fffe1ff */
[----:B------:R-:W-:Y:S02]  /*0790*/  USHF.L.U32 UR9, UR8, 0xb, URZ ;  /* 0x0000000b08097899 */ /* 0x000fe400080006ff */
[----:B------:R-:W-:Y:S01]  /*07a0*/  USHF.L.U32 UR8, UR8, 0x1, URZ ;  /* 0x0000000108087899 */ /* 0x000fe200080006ff */
[----:B------:R-:W-:Y:S01]  /*07b0*/  ELECT P0, URZ, PT ;  /* 0x0000000000ff782f */ /* 0x000fe20003800000 */
[----:B------:R-:W1:Y:S10]  /*07c0*/  FENCE.VIEW.ASYNC.S ;  /* 0x00000000000073c6 */ /* 0x000e740000000000 */
[----:B-1----:R1:W2:Y:S01]  /*07d0*/  SYNCS.EXCH.64 URZ, [UR6+0x80], UR8 ;  /* 0x0000800806ff75b2 */ /* 0x0022a20008000100 */
[----:B------:R-:W-:Y:S01]  /*07e0*/  NOP ;  /* 0x0000000000007918 */ /* 0x000fe20000000000 */
.L_x_11:
[----:B------:R-:W-:Y:S01]  /*07f0*/  NOP ;  /* 0x0000000000007918 */ /* 0x000fe20000000000 */
[----:B------:R-:W-:Y:S05]  /*0800*/  BRA.U !UP3, `(.L_x_12) ;  /* 0x000000010b087547 */ /* 0x000fea000b800000 */
[----:B--2---:R-:W-:Y:S01]  /*0810*/  UCGABAR_ARV ;  /* 0x00000000000079c7 */ /* 0x004fe20008000000 */
[----:B------:R-:W-:Y:S05]  /*0820*/  BRA `(.L_x_13) ;  /* 0x0000000000047947 */ /* 0x000fea0003800000 */
.L_x_12:
[----:B--2---:R-:W-:Y:S01]  /*0830*/  NOP ;  /* 0x0000000000007918 */ /* 0x004fe20000000000 */
.L_x_13:
[----:B------:R-:W-:Y:S01]  /*0840*/  USHF.L.U32 UR21, UR23, 0x7, URZ ;  /* 0x0000000717157899 */ /* 0x000fe200080006ff */
[----:B------:R-:W-:Y:S05]  /*0850*/  BRA.U !UP3, `(.L_x_14) ;  /* 0x000000010b0c7547 */ /* 0x000fea000b800000 */
[----:B------:R-:W-:Y:S01]  /*0860*/  UCGABAR_WAIT ;  /* 0x0000000000007dc7 */ /* 0x000fe20008000000 */
[----:B------:R-:W-:Y:S01]  /*0870*/  CCTL.IVALL ;  /* 0x00000000ff00798f */ /* 0x000fe20002000000 */
[----:B------:R-:W-:Y:S05]  /*0880*/  BRA `(.L_x_15) ;  /* 0x0000000000047947 */ /* 0x000fea0003800000 */
.L_x_14:
[----:B------:R-:W-:Y:S06]  /*0890*/  BAR.SYNC.DEFER_BLOCKING 0x0 ;  /* 0x0000000000007b1d */ /* 0x000fec0000010000 */
.L_x_15:
[----:B------:R-:W-:Y:S01]  /*08a0*/  ISETP.NE.AND P0, PT, R86, 0x6, PT ;  /* 0x000000065600780c */ /* 0x000fe20003f05270 */
[----:B------:R-:W2:-:S12]  /*08b0*/  LDCU.64 UR30, c[0x0][0x358] ;  /* 0x00006b00ff1e77ac */ /* 0x000e980008000a00 */
[----:B------:R-:W-:Y:S05]  /*08c0*/  @P0 BRA `(.L_x_16) ;  /* 0x0000000800b80947 */ /* 0x000fea0003800000 */
[----:B------:R-:W-:Y:S01]  /*08d0*/  LOP3.LUT R0, R68, 0x1f, RZ, 0xc0, !PT ;  /* 0x0000001f44007812 */ /* 0x000fe200078ec0ff */
[----:B------:R-:W-:Y:S01]  /*08e0*/  IMAD.MOV.U32 R19, RZ, RZ, 0x7fffffff ;  /* 0x7fffffffff137424 */ /* 0x000fe200078e00ff */
[----:B-1----:R-:W1:Y:S01]  /*08f0*/  S2UR UR9, SR_CTAID.Z ;  /* 0x00000000000979c3 */ /* 0x002e620000002700 */
[----:B------:R-:W1:Y:S01]  /*0900*/  LDCU.64 UR6, c[0x0][0x760] ;  /* 0x0000ec00ff0677ac */ /* 0x000e620008000a00 */
[C---:B------:R-:W-:Y:S01]  /*0910*/  ISETP.GT.U32.AND P0, PT, R0.reuse, 0x7, PT ;  /* 0x000000070000780c */ /* 0x040fe20003f04070 */
[----:B------:R-:W3:Y:S01]  /*0920*/  LDCU.U8 UR8, c[0x0][0x768] ;  /* 0x0000ed00ff0877ac */ /* 0x000ee20008000000 */
[----:B------:R-:W4:Y:S01]  /*0930*/  LDCU.U8 UR10, c[0x0][0x769] ;  /* 0x0000ed20ff0a77ac */ /* 0x000f220008000000 */
[----:B------:R-:W5:Y:S10]  /*0940*/  LDCU UR14, c[0x0][0x770] ;  /* 0x0000ee00ff0e77ac */ /* 0x000f740008000800 */
[----:B------:R-:W2:Y:S02]  /*0950*/  @!P0 LDC.64 R2, c[0x0][0x748] ;  /* 0x0001d200ff028b82 */ /* 0x000ea40000000a00 */
[----:B--2---:R-:W-:-:S05]  /*0960*/  @!P0 IMAD.WIDE.U32 R2, R0, 0x4, R2 ;  /* 0x0000000400028825 */ /* 0x004fca00078e0002 */
[----:B------:R-:W2:Y:S01]  /*0970*/  @!P0 LDG.E R19, desc[UR30][R2.64] ;  /* 0x0000001e02138981 */ /* 0x000ea2000c1e1900 */
[----:B-1----:R-:W-:Y:S01]  /*0980*/  UIMAD.WIDE.U32 UR4, UR9, UR7, URZ ;  /* 0x00000007090472a5 */ /* 0x002fe2000f8e00ff */
[----:B------:R-:W-:Y:S01]  /*0990*/  HFMA2 R0, -RZ, RZ, 0, 5.9604644775390625e-08 ;  /* 0x00000001ff007431 */ /* 0x000fe200000001ff */
[----:B------:R-:W-:Y:S01]  /*09a0*/  UISETP.GT.U32.AND UP0, UPT, UR9, 0xff, UPT ;  /* 0x000000ff0900788c */ /* 0x000fe2000bf04070 */
[----:B------:R-:W-:-:S04]  /*09b0*/  IMAD.MOV.U32 R10, RZ, RZ, RZ ;  /* 0x000000ffff0a7224 */ /* 0x000fc800078e00ff */
[----:B------:R-:W-:Y:S02]  /*09c0*/  UMOV UR11, UR5 ;  /* 0x00000005000b7c82 */ /* 0x000fe40008000000 */
[----:B------:R-:W-:Y:S02]  /*09d0*/  UIADD3 UR7, UPT, UPT, -UR11, UR9, URZ ;  /* 0x000000090b077290 */ /* 0x000fe4000fffe1ff */
[----:B------:R-:W1:Y:S02]  /*09e0*/  LDCU.64 UR4, c[0x0][0x778] ;  /* 0x0000ef00ff0477ac */ /* 0x000e640008000a00 */
[----:B---3--:R-:W-:-:S04]  /*09f0*/  USHF.R.U32.HI UR7, URZ, UR8, UR7 ;  /* 0x00000008ff077299 */ /* 0x008fc80008011607 */
[----:B------:R-:W-:-:S04]  /*0a00*/  UIADD3 UR11, UPT, UPT, UR11, UR7, URZ ;  /* 0x000000070b0b7290 */ /* 0x000fc8000fffe0ff */
[----:B----4-:R-:W-:-:S03]  /*0a10*/  USHF.R.U32.HI UR11, URZ, UR10, UR11 ;  /* 0x0000000aff0b7299 */ /* 0x010fc6000801160b */
[----:B------:R-:W3:Y:S01]  /*0a20*/  LDCU.U8 UR7, c[0x0][0x780] ;  /* 0x0000f000ff0777ac */ /* 0x000ee20008000000 */
[----:B------:R-:W-:-:S04]  /*0a30*/  UIADD3 UR11, UPT, UPT, -UR11, URZ, URZ ;  /* 0x000000ff0b0b7290 */ /* 0x000fc8000fffe1ff */
[----:B------:R-:W-:-:S04]  /*0a40*/  UIMAD UR6, UR11, UR6, UR9 ;  /* 0x000000060b0672a4 */ /* 0x000fc8000f8e0209 */
[----:B-1----:R-:W-:-:S03]  /*0a50*/  UIMAD.WIDE.U32 UR12, UR6, UR5, URZ ;  /* 0x00000005060c72a5 */ /* 0x002fc6000f8e00ff */
[----:B------:R-:W1:Y:S04]  /*0a60*/  LDCU.U8 UR11, c[0x0][0x781] ;  /* 0x0000f020ff0b77ac */ /* 0x000e680008000000 */
[----:B------:R-:W-:Y:S02]  /*0a70*/  UMOV UR5, UR13 ;  /* 0x0000000d00057c82 */ /* 0x000fe40008000000 */
[----:B------:R-:W-:Y:S02]  /*0a80*/  UIADD3 UR16, UPT, UPT, UR6, -UR5, URZ ;  /* 0x8000000506107290 */ /* 0x000fe4000fffe0ff */
[----:B------:R-:W4:Y:S02]  /*0a90*/  LDCU.U8 UR13, c[0x0][0x774] ;  /* 0x0000ee80ff0d77ac */ /* 0x000f240008000000 */
[----:B---3--:R-:W-:Y:S01]  /*0aa0*/  USHF.R.U32.HI UR16, URZ, UR7, UR16 ;  /* 0x00000007ff107299 */ /* 0x008fe20008011610 */
[----:B------:R-:W3:Y:S03]  /*0ab0*/  LDCU.U8 UR12, c[0x0][0x775] ;  /* 0x0000eea0ff0c77ac */ /* 0x000ee60008000000 */
[----:B------:R-:W-:Y:S01]  /*0ac0*/  UIADD3 UR16, UPT, UPT, UR5, UR16, URZ ;  /* 0x0000001005107290 */ /* 0x000fe2000fffe0ff */
[----:B------:R-:W3:Y:S03]  /*0ad0*/  LDCU UR5, c[0x0][0x76c] ;  /* 0x0000ed80ff0577ac */ /* 0x000ee60008000800 */
[----:B-1----:R-:W-:-:S04]  /*0ae0*/  USHF.R.U32.HI UR16, URZ, UR11, UR16 ;  /* 0x0000000bff107299 */ /* 0x002fc80008011610 */
[----:B-----5:R-:W-:-:S04]  /*0af0*/  UIMAD.WIDE.U32 UR14, UR16, UR14, URZ ;  /* 0x0000000e100e72a5 */ /* 0x020fc8000f8e00ff */
[----:B------:R-:W-:-:S04]  /*0b00*/  UIADD3 UR14, UPT, UPT, UR16, -UR15, URZ ;  /* 0x8000000f100e7290 */ /* 0x000fc8000fffe0ff */
[----:B----4-:R-:W-:-:S04]  /*0b10*/  USHF.R.U32.HI UR14, URZ, UR13, UR14 ;  /* 0x0000000dff0e7299 */ /* 0x010fc8000801160e */
[----:B------:R-:W-:-:S04]  /*0b20*/  UIADD3 UR14, UPT, UPT, UR15, UR14, URZ ;  /* 0x0000000e0f0e7290 */ /* 0x000fc8000fffe0ff */
[----:B---3--:R-:W-:-:S04]  /*0b30*/  USHF.R.U32.HI UR14, URZ, UR12, UR14 ;  /* 0x0000000cff0e7299 */ /* 0x008fc8000801160e */
[----:B------:R-:W-:-:S04]  /*0b40*/  UIADD3 UR14, UPT, UPT, -UR14, URZ, URZ ;  /* 0x000000ff0e0e7290 */ /* 0x000fc8000fffe1ff */
[----:B------:R-:W-:Y:S02]  /*0b50*/  UIMAD UR5, UR14, UR5, UR16 ;  /* 0x000000050e0572a4 */ /* 0x000fe4000f8e0210 */
[----:B------:R-:W-:Y:S02]  /*0b60*/  UIADD3 UR16, UPT, UPT, -UR16, URZ, URZ ;  /* 0x000000ff10107290 */ /* 0x000fe4000fffe1ff */
[----:B------:R-:W-:Y:S02]  /*0b70*/  UIADD3 UR5, UPT, UPT, UR5, UR5, URZ ;  /* 0x0000000505057290 */ /* 0x000fe4000fffe0ff */
[----:B------:R-:W-:Y:S02]  /*0b80*/  UIMAD UR4, UR16, UR4, UR6 ;  /* 0x00000004100472a4 */ /* 0x000fe4000f8e0206 */
[----:B------:R-:W-:-:S04]  /*0b90*/  ULOP3.LUT UR5, UR5, UR23, URZ, 0xfc, !UPT ;  /* 0x0000001705057292 */ /* 0x000fc8000f8efcff */
[----:B------:R-:W-:Y:S02]  /*0ba0*/  MOV R5, UR4 ;  /* 0x0000000400057c02 */ /* 0x000fe40008000f00 */
[----:B------:R-:W-:Y:S01]  /*0bb0*/  IMAD.U32 R4, RZ, RZ, UR5 ;  /* 0x00000005ff047e24 */ /* 0x000fe2000f8e00ff */
[----:B--2---:R1:W2:Y:S01]  /*0bc0*/  SHFL.IDX PT, R2, R19, 0x7, 0x1f ;  /* 0x00e01f0013027f89 */ /* 0x0042a200000e0000 */
[----:B------:R-:W-:Y:S05]  /*0bd0*/  BRA.U UP0, `(.L_x_17) ;  /* 0x0000000500807547 */ /* 0x000fea000b800000 */
[----:B------:R-:W3:Y:S01]  /*0be0*/  LDC R7, c[0x0][0x374] ;  /* 0x0000dd00ff077b82 */ /* 0x000ee20000000800 */
[----:B--2---:R-:W-:Y:S01]  /*0bf0*/  SHF.R.S32.HI R3, RZ, 0x1f, R2 ;  /* 0x0000001fff037819 */ /* 0x004fe20000011402 */
[----:B------:R-:W-:Y:S02]  /*0c00*/  IMAD.U32 R18, RZ, RZ, UR9 ;  /* 0x00000009ff127e24 */ /* 0x000fe4000f8e00ff */
[----:B------:R-:W-:Y:S01]  /*0c10*/  IMAD.MOV.U32 R10, RZ, RZ, RZ ;  /* 0x000000ffff0a7224 */ /* 0x000fe200078e00ff */
[----:B------:R-:W-:Y:S01]  /*0c20*/  LEA.HI R16, R3, R2, RZ, 0x8 ;  /* 0x0000000203107211 */ /* 0x000fe200078f40ff */
[----:B------:R-:W-:Y:S02]  /*0c30*/  IMAD.MOV.U32 R15, RZ, RZ, RZ ;  /* 0x000000ffff0f7224 */ /* 0x000fe400078e00ff */
[----:B------:R-:W3:Y:S01]  /*0c40*/  LDC R6, c[0x0][0x370] ;  /* 0x0000dc00ff067b82 */ /* 0x000ee20000000800 */
[----:B------:R-:W-:Y:S02]  /*0c50*/  LOP3.LUT R3, R16, 0xffffff00, RZ, 0xc0, !PT ;  /* 0xffffff0010037812 */ /* 0x000fe400078ec0ff */
[----:B------:R-:W-:-:S02]  /*0c60*/  SHF.R.S32.HI R0, RZ, 0x8, R16 ;  /* 0x00000008ff007819 */ /* 0x000fc40000011410 */
[----:B------:R-:W-:Y:S02]  /*0c70*/  ISETP.NE.AND P0, PT, R2, R3, PT ;  /* 0x000000030200720c */ /* 0x000fe40003f05270 */
[----:B------:R-:W-:Y:S01]  /*0c80*/  LEA.HI.SX32 R16, R16, 0xffffffff, 0x18 ;  /* 0xffffffff10107811 */ /* 0x000fe200078fc2ff */
[----:B------:R-:W2:Y:S01]  /*0c90*/  LDC R17, c[0x0][0x378] ;  /* 0x0000de00ff117b82 */ /* 0x000ea20000000800 */
[----:B------:R-:W-:-:S07]  /*0ca0*/  ISETP.LT.AND P0, PT, R2, RZ, P0 ;  /* 0x000000ff0200720c */ /* 0x000fce0000701270 */
[----:B------:R-:W4:Y:S06]  /*0cb0*/  LDC R12, c[0x0][0x770] ;  /* 0x0001dc00ff0c7b82 */ /* 0x000f2c0000000800 */
[----:B------:R-:W-:Y:S02]  /*0cc0*/  @!P0 IMAD.MOV R16, RZ, RZ, R0 ;  /* 0x000000ffff108224 */ /* 0x000fe400078e0200 */
[----:B------:R-:W1:Y:S01]  /*0cd0*/  LDC R11, c[0x0][0x76c] ;  /* 0x0001db00ff0b7b82 */ /* 0x000e620000000800 */
[----:B---3--:R-:W-:Y:S02]  /*0ce0*/  IMAD R6, R7, R6, RZ ;  /* 0x0000000607067224 */ /* 0x008fe400078e02ff */
[----:B------:R-:W-:-:S05]  /*0cf0*/  IMAD.MOV.U32 R0, RZ, RZ, 0x1 ;  /* 0x00000001ff007424 */ /* 0x000fca00078e00ff */
[----:B------:R-:W3:Y:S01]  /*0d00*/  LDC.64 R8, c[0x0][0x760] ;  /* 0x0001d800ff087b82 */ /* 0x000ee20000000a00 */
[----:B--2---:R-:W-:Y:S02]  /*0d10*/  IMAD R17, R6, R17, RZ ;  /* 0x0000001106117224 */ /* 0x004fe400078e02ff */
[----:B------:R-:W-:-:S03]  /*0d20*/  IMAD.MOV.U32 R6, RZ, RZ, -0x1 ;  /* 0xffffffffff067424 */ /* 0x000fc600078e00ff */
[----:B------:R-:W-:Y:S02]  /*0d30*/  LEA.HI R17, R17, R17, RZ, 0x1 ;  /* 0x0000001111117211 */ /* 0x000fe400078f08ff */
[----:B------:R-:W2:Y:S02]  /*0d40*/  LDC.64 R2, c[0x0][0x778] ;  /* 0x0001de00ff027b82 */ /* 0x000ea40000000a00 */
[----:B----4-:R-:W-:-:S07]  /*0d50*/  SHF.R.S32.HI R17, RZ, 0x1, R17 ;  /* 0x00000001ff117819 */ /* 0x010fce0000011411 */
.L_x_22:
[----:B------:R-:W-:-:S04]  /*0d60*/  LEA.HI R13, R4, R4, RZ, 0x1 ;  /* 0x00000004040d7211 */ /* 0x000fc800078f08ff */
[----:B------:R-:W-:Y:S02]  /*0d70*/  LOP3.LUT R7, R13, 0xfffffffe, RZ, 0xc0, !PT ;  /* 0xfffffffe0d077812 */ /* 0x000fe400078ec0ff */
[----:B------:R-:W-:Y:S02]  /*0d80*/  SHF.R.S32.HI R13, RZ, 0x1, R13 ;  /* 0x00000001ff0d7819 */ /* 0x000fe4000001140d */
[----:B------:R-:W-:-:S03]  /*0d90*/  ISETP.NE.AND P0, PT, R4, R7, PT ;  /* 0x000000070400720c */ /* 0x000fc60003f05270 */
[----:B------:R-:W-:Y:S01]  /*0da0*/  VIADD R7, R13, 0xffffffff ;  /* 0xffffffff0d077836 */ /* 0x000fe20000000000 */
[----:B------:R-:W-:-:S13]  /*0db0*/  ISETP.LT.AND P0, PT, R4, RZ, P0 ;  /* 0x000000ff0400720c */ /* 0x000fda0000701270 */
[----:B------:R-:W-:-:S05]  /*0dc0*/  @!P0 IMAD.MOV R7, RZ, RZ, R13 ;  /* 0x000000ffff078224 */ /* 0x000fca00078e020d */
[----:B------:R-:W-:-:S13]  /*0dd0*/  ISETP.GE.AND P0, PT, R7, R16, PT ;  /* 0x000000100700720c */ /* 0x000fda0003f06270 */
[----:B------:R-:W-:Y:S05]  /*0de0*/  @P0 BRA `(.L_x_18) ;  /* 0x0000000000940947 */ /* 0x000fea0003800000 */
[----:B------:R-:W-:-:S04]  /*0df0*/  SHF.L.U32 R14, R7, 0x8, RZ ;  /* 0x00000008070e7819 */ /* 0x000fc800000006ff */
[----:B------:R-:W-:-:S13]  /*0e00*/  ISETP.GE.AND P0, PT, R14, R15, PT ;  /* 0x0000000f0e00720c */ /* 0x000fda0003f06270 */
[----:B------:R-:W-:Y:S05]  /*0e10*/  @!P0 BRA `(.L_x_19) ;  /* 0x0000000000388947 */ /* 0x000fea0003800000 */
[----:B------:R-:W-:Y:S01]  /*0e20*/  VIADD R7, R6, 0x1 ;  /* 0x0000000106077836 */ /* 0x000fe20000000000 */
[----:B------:R-:W-:-:S04]  /*0e30*/  MOV R6, 0xffffffff ;  /* 0xffffffff00067802 */ /* 0x000fc80000000f00 */
[----:B------:R-:W-:-:S13]  /*0e40*/  ISETP.GT.U32.AND P0, PT, R7, 0x1f, PT ;  /* 0x0000001f0700780c */ /* 0x000fda0003f04070 */
[----:B------:R-:W-:Y:S05]  /*0e50*/  @P0 BRA `(.L_x_20) ;  /* 0x0000000000240947 */ /* 0x000fea0003800000 */
[----:B------:R-:W-:Y:S01]  /*0e60*/  ISETP.GT.AND P0, PT, R19, R14, PT ;  /* 0x0000000e1300720c */ /* 0x000fe20003f04270 */
[----:B------:R-:W-:-:S05]  /*0e70*/  IMAD.MOV.U32 R6, RZ, RZ, -0x1 ;  /* 0xffffffffff067424 */ /* 0x000fca00078e00ff */
[----:B------:R-:W-:-:S07]  /*0e80*/  SHF.L.U32 R7, R6, R7, RZ ;  /* 0x0000000706077219 */ /* 0x000fce00000006ff */
[----:B------:R-:W-:-:S04]  /*0e90*/  VOTE.ANY R6, PT, P0 ;  /* 0x0000000000067806 */ /* 0x000fc800000e0100 */
[----:B------:R-:W-:-:S05]  /*0ea0*/  LOP3.LUT P0, R7, R6, RZ, R7, 0xa0, !PT ;  /* 0x000000ff06077212 */ /* 0x000fca000780a007 */
[----:B------:R-:W-:-:S05]  /*0eb0*/  VIADD R6, R7, 0xffffffff ;  /* 0xffffffff07067836 */ /* 0x000fca0000000000 */
[----:B------:R-:W-:-:S04]  /*0ec0*/  LOP3.LUT R7, R7, R6, RZ, 0xc, !PT ;  /* 0x0000000607077212 */ /* 0x000fc800078e0cff */
[----:B------:R-:W4:Y:S02]  /*0ed0*/  POPC R6, R7 ;  /* 0x0000000700067309 */ /* 0x000f240000000000 */
[----:B----4-:R-:W-:-:S07]  /*0ee0*/  SEL R6, R6, 0xffffffff, P0 ;  /* 0xffffffff06067807 */ /* 0x010fce0000000000 */
.L_x_20:
[----:B------:R4:W3:Y:S02]  /*0ef0*/  SHFL.IDX PT, R15, R19, R6, 0x1f ;  /* 0x00001f06130f7589 */ /* 0x0008e400000e0000 */
.L_x_19:
[----:B------:R-:W5:Y:S01]  /*0f00*/  S2R R13, SR_CgaCtaId ;  /* 0x00000000000d7919 */ /* 0x000f620000008800 */
[----:B------:R-:W-:Y:S01]  /*0f10*/  MOV R14, 0x400 ;  /* 0x00000400000e7802 */ /* 0x000fe20000000f00 */
[----:B------:R-:W-:-:S03]  /*0f20*/  IMAD.U32 R21, R0, -0x80000000, RZ ;  /* 0x8000000000157824 */ /* 0x000fc600078e00ff */
[----:B-----5:R-:W-:-:S05]  /*0f30*/  LEA R13, R13, R14, 0x18 ;  /* 0x0000000e0d0d7211 */ /* 0x020fca00078ec0ff */
[----:B------:R-:W-:-:S04]  /*0f40*/  IMAD R14, R10, 0x8, R13 ;  /* 0x000000080a0e7824 */ /* 0x000fc800078e020d */
[----:B------:R-:W5:Y:S02]  /*0f50*/  SYNCS.PHASECHK.TRANS64.TRYWAIT P0, [R14+URZ+0x70], R21 ;  /* 0x000070150e0075a7 */ /* 0x000f6400080011ff */
[----:B-----5:R-:W-:Y:S05]  /*0f60*/  @!P0 BRA `(.L_x_21) ;  /* 0x0000004c003c8947 */ /* 0x020fea0003800000 */
.L_x_88:
[----:B------:R-:W-:Y:S01]  /*0f70*/  ELECT P0, URZ, PT ;  /* 0x0000000000ff782f */ /* 0x000fe20003800000 */
[----:B------:R-:W-:-:S12]  /*0f80*/  IMAD.MOV.U32 R7, RZ, RZ, 0x1 ;  /* 0x00000001ff077424 */ /* 0x000fd800078e00ff */
[C---:B------:R-:W-:Y:S02]  /*0f90*/  @P0 IMAD R13, R10.reuse, 0x10, R13 ;  /* 0x000000100a0d0824 */ /* 0x040fe400078e020d */
[----:B------:R-:W-:-:S03]  /*0fa0*/  VIADD R10, R10, 0x1 ;  /* 0x000000010a0a7836 */ /* 0x000fc60000000000 */
[----:B------:R4:W-:Y:S02]  /*0fb0*/  @P0 STS.128 [R13+0x31010], R4 ;  /* 0x031010040d000388 */ /* 0x0009e40000000c00 */
[----:B------:R-:W-:Y:S01]  /*0fc0*/  ISETP.NE.AND P0, PT, R10, 0x2, PT ;  /* 0x000000020a00780c */ /* 0x000fe20003f05270 */
[----:B------:R5:W-:Y:S06]  /*0fd0*/  MEMBAR.ALL.CTA ;  /* 0x0000000000007992 */ /* 0x000bec0000008000 */
[----:B-----5:R-:W5:Y:S01]  /*0fe0*/  FENCE.VIEW.ASYNC.S ;  /* 0x00000000000073c6 */ /* 0x020f620000000000 */
[----:B----4-:R-:W-:-:S02]  /*0ff0*/  SEL R21, RZ, 0x1, P0 ;  /* 0x00000001ff157807 */ /* 0x010fc40000000000 */
[----:B------:R-:W-:Y:S02]  /*1000*/  SEL R10, R10, RZ, P0 ;  /* 0x000000ff0a0a7207 */ /* 0x000fe40000000000 */
[----:B------:R-:W-:Y:S01]  /*1010*/  LOP3.LUT R0, R0, R21, RZ, 0x3c, !PT ;  /* 0x0000001500007212 */ /* 0x000fe200078e3cff */
[----:B-----5:R-:W-:Y:S06]  /*1020*/  BAR.SYNC.DEFER_BLOCKING 0x4, 0x20 ;  /* 0x0100800000007b1d */ /* 0x020fec0000010000 */
[----:B------:R4:W-:Y:S02]  /*1030*/  SYNCS.ARRIVE.TRANS64.ART0 RZ, [R14+URZ+0x60], R7 ;  /* 0x000060070eff79a7 */ /* 0x0009e400085000ff */
.L_x_18:
[----:B------:R-:W-:-:S04]  /*1040*/  IMAD.IADD R18, R17, 0x1, R18 ;  /* 0x0000000111127824 */ /* 0x000fc800078e0212 */
[C---:B---3--:R-:W-:Y:S01]  /*1050*/  IMAD.HI.U32 R5, R18.reuse, R9, RZ ;  /* 0x0000000912057227 */ /* 0x048fe200078e00ff */
[----:B------:R-:W-:-:S04]  /*1060*/  ISETP.GE.AND P0, PT, R18, 0x100, PT ;  /* 0x000001001200780c */ /* 0x000fc80003f06270 */
[----:B------:R-:W-:-:S04]  /*1070*/  IADD3 R4, PT, PT, R18, -R5, RZ ;  /* 0x8000000512047210 */ /* 0x000fc80007ffe0ff */
[----:B------:R-:W-:-:S05]  /*1080*/  SHF.R.U32.HI R4, RZ, UR8, R4 ;  /* 0x00000008ff047c19 */ /* 0x000fca0008011604 */
[----:B------:R-:W-:-:S05]  /*1090*/  IMAD.IADD R5, R5, 0x1, R4 ;  /* 0x0000000105057824 */ /* 0x000fca00078e0204 */
[----:B------:R-:W-:-:S04]  /*10a0*/  SHF.R.U32.HI R5, RZ, UR10, R5 ;  /* 0x0000000aff057c19 */ /* 0x000fc80008011605 */
[----:B------:R-:W-:-:S05]  /*10b0*/  IADD3 R5, PT, PT, -R5, RZ, RZ ;  /* 0x000000ff05057210 */ /* 0x000fca0007ffe1ff */
[----:B----4-:R-:W-:-:S04]  /*10c0*/  IMAD R14, R8, R5, R18 ;  /* 0x00000005080e7224 */ /* 0x010fc800078e0212 */
[----:B--2---:R-:W-:-:S04]  /*10d0*/  IMAD.HI.U32 R5, R14, R3, RZ ;  /* 0x000000030e057227 */ /* 0x004fc800078e00ff */
[----:B------:R-:W-:-:S05]  /*10e0*/  IMAD.IADD R4, R14, 0x1, -R5 ;  /* 0x000000010e047824 */ /* 0x000fca00078e0a05 */
[----:B------:R-:W-:-:S04]  /*10f0*/  SHF.R.U32.HI R4, RZ, UR7, R4 ;  /* 0x00000007ff047c19 */ /* 0x000fc80008011604 */
[----:B------:R-:W-:-:S04]  /*1100*/  IADD3 R5, PT, PT, R5, R4, RZ ;  /* 0x0000000405057210 */ /* 0x000fc80007ffe0ff */
[----:B------:R-:W-:-:S05]  /*1110*/  SHF.R.U32.HI R5, RZ, UR11, R5 ;  /* 0x0000000bff057c19 */ /* 0x000fca0008011605 */
[----:B------:R-:W-:-:S04]  /*1120*/  IMAD.HI.U32 R7, R5, R12, RZ ;  /* 0x0000000c05077227 */ /* 0x000fc800078e00ff */
[----:B------:R-:W-:-:S05]  /*1130*/  IMAD.IADD R4, R5, 0x1, -R7 ;  /* 0x0000000105047824 */ /* 0x000fca00078e0a07 */
[----:B------:R-:W-:-:S04]  /*1140*/  SHF.R.U32.HI R4, RZ, UR13, R4 ;  /* 0x0000000dff047c19 */ /* 0x000fc80008011604 */
[----:B------:R-:W-:-:S04]  /*1150*/  IADD3 R4, PT, PT, R7, R4, RZ ;  /* 0x0000000407047210 */ /* 0x000fc80007ffe0ff */
[----:B------:R-:W-:-:S05]  /*1160*/  SHF.R.U32.HI R4, RZ, UR12, R4 ;  /* 0x0000000cff047c19 */ /* 0x000fca0008011604 */
[----:B------:R-:W-:-:S04]  /*1170*/  IMAD.MOV R4, RZ, RZ, -R4 ;  /* 0x000000ffff047224 */ /* 0x000fc800078e0a04 */
[----:B-1----:R-:W-:Y:S01]  /*1180*/  IMAD R4, R11, R4, R5 ;  /* 0x000000040b047224 */ /* 0x002fe200078e0205 */
[----:B------:R-:W-:-:S03]  /*1190*/  IADD3 R5, PT, PT, -R5, RZ, RZ ;  /* 0x000000ff05057210 */ /* 0x000fc60007ffe1ff */
[----:B------:R-:W-:Y:S02]  /*11a0*/  IMAD.IADD R4, R4, 0x1, R4 ;  /* 0x0000000104047824 */ /* 0x000fe400078e0204 */
[----:B------:R-:W-:-:S03]  /*11b0*/  IMAD R5, R2, R5, R14 ;  /* 0x0000000502057224 */ /* 0x000fc600078e020e */
[----:B------:R-:W-:Y:S01]  /*11c0*/  LOP3.LUT R4, R4, UR23, RZ, 0xfc, !PT ;  /* 0x0000001704047c12 */ /* 0x000fe2000f8efcff */
[----:B------:R-:W-:Y:S06]  /*11d0*/  @!P0 BRA `(.L_x_22) ;  /* 0xfffffff800e08947 */ /* 0x000fec000383ffff */
.L_x_17:
[----:B------:R-:W3:Y:S01]  /*11e0*/  S2UR UR4, SR_CgaCtaId ;  /* 0x00000000000479c3 */ /* 0x000ee20000008800 */
[----:B------:R-:W-:Y:S01]  /*11f0*/  UMOV UR5, 0x400 ;  /* 0x0000040000057882 */ /* 0x000fe20000000000 */
[----:B------:R-:W-:Y:S01]  /*1200*/  IMAD.U32 R6, R0, -0x80000000, RZ ;  /* 0x8000000000067824 */ /* 0x000fe200078e00ff */
[C---:B------:R-:W-:Y:S01]  /*1210*/  ISETP.NE.AND P0, PT, R10.reuse, 0x1, PT ;  /* 0x000000010a00780c */ /* 0x040fe20003f05270 */
[----:B------:R-:W-:-:S05]  /*1220*/  VIADD R3, R10, 0x2 ;  /* 0x000000020a037836 */ /* 0x000fca0000000000 */
[----:B------:R-:W-:Y:S01]  /*1230*/  SEL R3, R3, 0x1, P0 ;  /* 0x0000000103037807 */ /* 0x000fe20000000000 */
[----:B---3--:R-:W-:-:S06]  /*1240*/  ULEA UR5, UR4, UR5, 0x18 ;  /* 0x0000000504057291 */ /* 0x008fcc000f8ec0ff */
[----:B--2---:R-:W-:-:S04]  /*1250*/  LEA R2, R10, UR5, 0x3 ;  /* 0x000000050a027c11 */ /* 0x004fc8000f8e18ff */
[----:B------:R-:W2:Y:S02]  /*1260*/  SYNCS.PHASECHK.TRANS64.TRYWAIT P1, [R2+URZ+0x70], R6 ;  /* 0x00007006020075a7 */ /* 0x000ea400080211ff */
[----:B--2---:R-:W-:Y:S05]  /*1270*/  @!P1 BRA `(.L_x_23) ;  /* 0x0000004800909947 */ /* 0x004fea0003800000 */
.L_x_90:
[----:B------:R-:W-:Y:S02]  /*1280*/  ELECT P2, URZ, PT ;  /* 0x0000000000ff782f */ /* 0x000fe40003840000 */
[C---:B------:R-:W-:Y:S01]  /*1290*/  ISETP.NE.AND P0, PT, R3.reuse, 0x2, PT ;  /* 0x000000020300780c */ /* 0x040fe20003f05270 */
[----:B--2---:R-:W-:Y:S02]  /*12a0*/  IMAD.MOV.U32 R7, RZ, RZ, RZ ;  /* 0x000000ffff077224 */ /* 0x004fe400078e00ff */
[----:B------:R-:W-:Y:S01]  /*12b0*/  IMAD.MOV.U32 R11, RZ, RZ, 0x1 ;  /* 0x00000001ff0b7424 */ /* 0x000fe200078e00ff */
[----:B------:R-:W-:Y:S02]  /*12c0*/  ISETP.EQ.XOR P1, PT, R10, 0x1, !P0 ;  /* 0x000000010a00780c */ /* 0x000fe40004722a70 */
[----:B------:R-:W-:Y:S02]  /*12d0*/  SEL R3, R3, RZ, P0 ;  /* 0x000000ff03037207 */ /* 0x000fe40000000000 */
[----:B------:R-:W-:-:S02]  /*12e0*/  SEL R9, RZ, 0x1, !P1 ;  /* 0x00000001ff097807 */ /* 0x000fc40004800000 */
[----:B------:R-:W-:Y:S02]  /*12f0*/  LEA R3, R3, UR5, 0x3 ;  /* 0x0000000503037c11 */ /* 0x000fe4000f8e18ff */
[----:B------:R-:W-:Y:S01]  /*1300*/  @P2 LEA R10, R10, UR5, 0x4 ;  /* 0x000000050a0a2c11 */ /* 0x000fe2000f8e20ff */
[----:B------:R-:W-:Y:S01]  /*1310*/  @P2 IMAD.MOV.U32 R6, RZ, RZ, -0x1 ;  /* 0xffffffffff062424 */ /* 0x000fe200078e00ff */
[----:B------:R-:W-:-:S04]  /*1320*/  LOP3.LUT R9, R0, R9, RZ, 0x3c, !PT ;  /* 0x0000000900097212 */ /* 0x000fc800078e3cff */
[----:B------:R3:W-:Y:S01]  /*1330*/  @P2 STS.128 [R10+0x31010], R4 ;  /* 0x031010040a002388 */ /* 0x0007e20000000c00 */
[----:B------:R-:W-:Y:S01]  /*1340*/  IMAD.U32 R8, R9, -0x80000000, RZ ;  /* 0x8000000009087824 */ /* 0x000fe200078e00ff */
[----:B------:R2:W-:Y:S06]  /*1350*/  MEMBAR.ALL.CTA ;  /* 0x0000000000007992 */ /* 0x0005ec0000008000 */
[----:B--2---:R-:W2:Y:S02]  /*1360*/  FENCE.VIEW.ASYNC.S ;  /* 0x00000000000073c6 */ /* 0x004ea40000000000 */
[----:B--2---:R-:W-:Y:S06]  /*1370*/  BAR.SYNC.DEFER_BLOCKING 0x4, 0x20 ;  /* 0x0100800000007b1d */ /* 0x004fec0000010000 */
[----:B------:R3:W-:Y:S01]  /*1380*/  SYNCS.ARRIVE.TRANS64.ART0 RZ, [R2+URZ+0x60], R11 ;  /* 0x0000600b02ff79a7 */ /* 0x0007e200085000ff */
[----:B------:R-:W2:Y:S02]  /*1390*/  SYNCS.PHASECHK.TRANS64.TRYWAIT P0, [R3+URZ+0x70], R8 ;  /* 0x00007008030075a7 */ /* 0x000ea400080011ff */
[----:B--23--:R-:W-:Y:S05]  /*13a0*/  @!P0 BRA `(.L_x_24) ;  /* 0x00000048005c8947 */ /* 0x00cfea0003800000 */
.L_x_16:
[----:B------:R-:W-:Y:S01]  /*13b0*/  ISETP.NE.AND P0, PT, R86, 0x5, PT ;  /* 0x000000055600780c */ /* 0x000fe20003f05270 */
[----:B------:R-:W-:-:S04]  /*13c0*/  ULEA.HI UR14, UR4, UR4, URZ, 0x1 ;  /* 0x00000004040e7291 */ /* 0x000fc8000f8f08ff */
[----:B------:R-:W-:-:S04]  /*13d0*/  ULOP3.LUT UR22, UR14, 0xfffffffe, URZ, 0xc0, !UPT ;  /* 0xfffffffe0e167892 */ /* 0x000fc8000f8ec0ff */
[----:B------:R-:W-:-:S04]  /*13e0*/  UIADD3 UR15, UPT, UPT, -UR22, UR4, URZ ;  /* 0x00000004160f7290 */ /* 0x000fc8000fffe1ff */
[----:B------:R-:W-:Y:S08]  /*13f0*/  @P0 BRA `(.L_x_25) ;  /* 0x00000008003c0947 */ /* 0x000ff00003800000 */
[----:B------:R-:W-:Y:S02]  /*1400*/  UMOV UR34, 0x400 ;  /* 0x0000040000227882 */ /* 0x000fe40000000000 */
[----:B------:R-:W-:-:S09]  /*1410*/  ULEA UR34, UR4, UR34, 0x18 ;  /* 0x0000002204227291 */ /* 0x000fd2000f8ec0ff */
[----:B------:R-:W3:Y:S02]  /*1420*/  SYNCS.PHASECHK.TRANS64.TRYWAIT P0, [UR34+0x60], RZ ;  /* 0x000060ffff0075a7 */ /* 0x000ee40008001122 */
[----:B---3--:R-:W-:Y:S05]  /*1430*/  @!P0 BRA `(.L_x_26) ;  /* 0x0000004800508947 */ /* 0x008fea0003800000 */
.L_x_93:
[----:B------:R-:W4:Y:S01]  /*1440*/  LDS.128 R4, [UR34+0x31010] ;  /* 0x03101022ff047984 */ /* 0x000f220008000c00 */
[----:B---3--:R-:W-:Y:S01]  /*1450*/  HFMA2 R0, -RZ, RZ, 0, 5.9604644775390625e-08 ;  /* 0x00000001ff007431 */ /* 0x008fe200000001ff */
[----:B------:R-:W-:Y:S01]  /*1460*/  UMOV UR37, 0x1 ;  /* 0x0000000100257882 */ /* 0x000fe20000000000 */
[----:B------:R-:W-:Y:S01]  /*1470*/  UMOV UR36, URZ ;  /* 0x000000ff00247c82 */ /* 0x000fe20008000000 */
[----:B------:R3:W-:Y:S06]  /*1480*/  MEMBAR.ALL.CTA ;  /* 0x0000000000007992 */ /* 0x0007ec0000008000 */
[----:B---3--:R-:W3:Y:S02]  /*1490*/  FENCE.VIEW.ASYNC.S ;  /* 0x00000000000073c6 */ /* 0x008ee40000000000 */
[----:B---3--:R3:W-:Y:S01]  /*14a0*/  SYNCS.ARRIVE.TRANS64.ART0 RZ, [UR34+0x70], R0 ;  /* 0x00007000ffff79a7 */ /* 0x0087e20008500022 */
[----:B----4-:R-:W-:-:S13]  /*14b0*/  ISETP.NE.AND P0, PT, R7, 0x1, PT ;  /* 0x000000010700780c */ /* 0x010fda0003f05270 */
[----:B---3--:R-:W-:Y:S05]  /*14c0*/  @P0 BRA `(.L_x_27) ;  /* 0x0000000400a00947 */ /* 0x008fea0003800000 */
[----:B------:R-:W-:Y:S01]  /*14d0*/  R2UR UR5, R4 ;  /* 0x00000000040572ca */ /* 0x000fe200000e0000 */
[----:B------:R-:W-:Y:S01]  /*14e0*/  IMAD.MOV.U32 R8, RZ, RZ, 0x1 ;  /* 0x00000001ff087424 */ /* 0x000fe200078e00ff */
[----:B------:R-:W-:Y:S01]  /*14f0*/  R2UR UR12, R5 ;  /* 0x00000000050c72ca */ /* 0x000fe200000e0000 */
[----:B------:R-:W-:Y:S01]  /*1500*/  IMAD.MOV.U32 R2, RZ, RZ, RZ ;  /* 0x000000ffff027224 */ /* 0x000fe200078e00ff */
[----:B------:R-:W-:Y:S01]  /*1510*/  R2UR UR28, R6 ;  /* 0x00000000061c72ca */ /* 0x000fe200000e0000 */
[----:B------:R-:W3:Y:S01]  /*1520*/  LDCU.64 UR46, c[0x0][0x348] ;  /* 0x00006900ff2e77ac */ /* 0x000ee20008000a00 */
[----:B------:R-:W-:Y:S01]  /*1530*/  UMOV UR37, 0x1 ;  /* 0x0000000100257882 */ /* 0x000fe20000000000 */
[----:B------:R-:W-:-:S12]  /*1540*/  UMOV UR36, URZ ;  /* 0x000000ff00247c82 */ /* 0x000fd80008000000 */
.L_x_33:
[----:B------:R-:W-:Y:S02]  /*1550*/  USHF.L.U32 UR4, UR37, 0x1f, URZ ;  /* 0x0000001f25047899 */ /* 0x000fe400080006ff */
[----:B-1----:R-:W-:Y:S02]  /*1560*/  ULEA UR6, UR36, UR34, 0x3 ;  /* 0x0000002224067291 */ /* 0x002fe4000f8e18ff */
[----:B---3--:R-:W-:Y:S02]  /*1570*/  UIADD3 UR42, UP2, UPT, UR46, 0xc0, URZ ;  /* 0x000000c02e2a7890 */ /* 0x008fe4000ff5e0ff */
[----:B------:R-:W-:Y:S01]  /*1580*/  MOV R0, UR4 ;  /* 0x0000000400007c02 */ /* 0x000fe20008000f00 */
[----:B------:R-:W-:Y:S02]  /*1590*/  ULEA.HI UR4, UR5, UR5, URZ, 0x1 ;  /* 0x0000000505047291 */ /* 0x000fe4000f8f08ff */
[----:B------:R-:W-:Y:S02]  /*15a0*/  UIADD3 UR44, UP3, UPT, UR46, 0x40, URZ ;  /* 0x000000402e2c7890 */ /* 0x000fe4000ff7e0ff */
[----:B------:R1:W3:Y:S01]  /*15b0*/  SYNCS.PHASECHK.TRANS64.TRYWAIT P1, [UR6+0x28], R0 ;  /* 0x00002800ff0075a7 */ /* 0x0002e20008021106 */
[----:B------:R-:W-:-:S02]  /*15c0*/  ULOP3.LUT UR6, UR4, 0xfffffffe, URZ, 0xc0, !UPT ;  /* 0xfffffffe04067892 */ /* 0x000fc4000f8ec0ff */
[----:B------:R-:W-:Y:S02]  /*15d0*/  USHF.R.S32.HI UR4, URZ, 0x1, UR4 ;  /* 0x00000001ff047899 */ /* 0x000fe40008011404 */
[----:B------:R-:W-:Y:S02]  /*15e0*/  UISETP.NE.AND UP4, UPT, UR5, UR6, UPT ;  /* 0x000000060500728c */ /* 0x000fe4000bf85270 */
[----:B------:R-:W-:Y:S02]  /*15f0*/  UIADD3 UR7, UPT, UPT, UR4, -0x1, URZ ;  /* 0xffffffff04077890 */ /* 0x000fe4000fffe0ff */
[----:B------:R-:W-:Y:S02]  /*1600*/  UISETP.LT.AND UP4, UPT, UR5, URZ, UP4 ;  /* 0x000000ff0500728c */ /* 0x000fe4000a781270 */
[----:B------:R-:W-:Y:S02]  /*1610*/  UIADD3 UR40, UP1, UPT, UR46, 0x140, URZ ;  /* 0x000001402e287890 */ /* 0x000fe4000ff3e0ff */
[----:B------:R-:W-:-:S02]  /*1620*/  UIADD3 UR38, UP0, UPT, UR46, 0x1c0, URZ ;  /* 0x000001c02e267890 */ /* 0x000fc4000ff1e0ff */
[----:B------:R-:W-:Y:S02]  /*1630*/  ULEA UR27, UR12, UR21, 0x8 ;  /* 0x000000150c1b7291 */ /* 0x000fe4000f8e40ff */
[----:B------:R-:W-:Y:S02]  /*1640*/  UIADD3.X UR43, UPT, UPT, URZ, UR47, URZ, UP2, !UPT ;  /* 0x0000002fff2b7290 */ /* 0x000fe400097fe4ff */
[----:B------:R-:W-:Y:S02]  /*1650*/  UIADD3 UR12, UPT, UPT, UR15, UR12, UR12 ;  /* 0x0000000c0f0c7290 */ /* 0x000fe4000fffe00c */
[----:B------:R-:W-:Y:S02]  /*1660*/  @!UP4 UIADD3 UR7, UPT, UPT, UR4, URZ, URZ ;  /* 0x000000ff0407c290 */ /* 0x000fe4000fffe0ff */
[----:B------:R-:W-:Y:S02]  /*1670*/  UIADD3.X UR45, UPT, UPT, URZ, UR47, URZ, UP3, !UPT ;  /* 0x0000002fff2d7290 */ /* 0x000fe40009ffe4ff */
[----:B------:R-:W-:-:S02]  /*1680*/  UIADD3 UR20, UPT, UPT, UR7, UR7, URZ ;  /* 0x0000000707147290 */ /* 0x000fc4000fffe0ff */
[----:B------:R-:W-:Y:S02]  /*1690*/  UIADD3.X UR41, UPT, UPT, URZ, UR47, URZ, UP1, !UPT ;  /* 0x0000002fff297290 */ /* 0x000fe40008ffe4ff */
[----:B------:R-:W-:Y:S02]  /*16a0*/  UIADD3.X UR39, UPT, UPT, URZ, UR47, URZ, UP0, !UPT ;  /* 0x0000002fff277290 */ /* 0x000fe400087fe4ff */
[----:B------:R-:W-:Y:S02]  /*16b0*/  ULEA UR7, UR7, UR21, 0x8 ;  /* 0x0000001507077291 */ /* 0x000fe4000f8e40ff */
[----:B------:R-:W-:Y:S02]  /*16c0*/  ULOP3.LUT UR20, UR20, UR23, URZ, 0xfc, !UPT ;  /* 0x0000001714147292 */ /* 0x000fe4000f8efcff */
[----:B------:R-:W-:Y:S01]  /*16d0*/  UISETP.NE.AND UP2, UPT, UR23, URZ, UPT ;  /* 0x000000ff1700728c */ /* 0x000fe2000bf45270 */
[----:B------:R-:W-:Y:S01]  /*16e0*/  UMOV UR35, URZ ;  /* 0x000000ff00237c82 */ /* 0x000fe20008000000 */
[----:B------:R-:W-:Y:S01]  /*16f0*/  UMOV UR18, URZ ;  /* 0x000000ff00127c82 */ /* 0x000fe20008000000 */
[----:B-1----:R-:W-:-:S08]  /*1700*/  UMOV UR10, URZ ;  /* 0x000000ff000a7c82 */ /* 0x002fd00008000000 */
.L_x_31:
[----:B----4-:R-:W-:Y:S02]  /*1710*/  USHF.L.U32 UR6, UR35, 0x8, URZ ;  /* 0x0000000823067899 */ /* 0x010fe400080006ff */
[----:B------:R-:W-:Y:S02]  /*1720*/  UIADD3 UR19, UPT, UPT, UR35, UR35, URZ ;  /* 0x0000002323137290 */ /* 0x000fe4000fffe0ff */
[----:B------:R-:W-:Y:S01]  /*1730*/  ULEA UR5, UR36, UR34, 0x3 ;  /* 0x0000002224057291 */ /* 0x000fe2000f8e18ff */
[----:B-1-3--:R-:W-:Y:S11]  /*1740*/  @P1 BRA `(.L_x_28) ;  /* 0x0000000000101947 */ /* 0x00aff60003800000 */
[----:B------:R-:W-:-:S06]  /*1750*/  USHF.L.U32 UR4, UR37, 0x1f, URZ ;  /* 0x0000001f25047899 */ /* 0x000fcc00080006ff */
[----:B------:R-:W-:-:S04]  /*1760*/  MOV R0, UR4 ;  /* 0x0000000400007c02 */ /* 0x000fc80008000f00 */
[----:B------:R-:W1:Y:S02]  /*1770*/  SYNCS.PHASECHK.TRANS64.TRYWAIT P0, [UR5+0x28], R0 ;  /* 0x00002800ff0075a7 */ /* 0x000e640008001105 */
[----:B-1----:R-:W-:Y:S05]  /*1780*/  @!P0 BRA `(.L_x_29) ;  /* 0x0000004400948947 */ /* 0x002fea0003800000 */
.L_x_28:
[----:B------:R-:W-:Y:S05]  /*1790*/  BRA.U UP2, `(.L_x_30) ;  /* 0x00000001020c7547 */ /* 0x000fea000b800000 */
[----:B------:R-:W-:-:S13]  /*17a0*/  ELECT P0, URZ, PT ;  /* 0x0000000000ff782f */ /* 0x000fda0003800000 */
[----:B-1----:R-:W-:-:S04]  /*17b0*/  @P0 MOV R0, 0x11800 ;  /* 0x0001180000000802 */ /* 0x002fc80000000f00 */
[----:B------:R3:W-:Y:S03]  /*17c0*/  @P0 SYNCS.ARRIVE.TRANS64 RZ, [UR5], R0 ;  /* 0x00000000ffff09a7 */ /* 0x0007e60008000005 */
.L_x_30:
[----:B------:R-:W-:Y:S01]  /*17d0*/  USHF.L.U32 UR24, UR36, 0xf, URZ ;  /* 0x0000000f24187899 */ /* 0x000fe200080006ff */
[----:B------:R-:W-:Y:S01]  /*17e0*/  PLOP3.LUT P1, PT, PT, PT, PT, 0x80, 0x8 ;  /* 0x000000000008781c */ /* 0x000fe20003f2f070 */
[----:B------:R-:W-:Y:S02]  /*17f0*/  ULEA UR16, UR36, UR34, 0xa ;  /* 0x0000002224107291 */ /* 0x000fe4000f8e50ff */
[----:B------:R-:W-:Y:S02]  /*1800*/  ULEA UR8, UR36, UR15, 0x1 ;  /* 0x0000000f24087291 */ /* 0x000fe4000f8e08ff */
[----:B------:R-:W-:Y:S02]  /*1810*/  UIADD3 UR36, UPT, UPT, UR36, 0x1, URZ ;  /* 0x0000000124247890 */ /* 0x000fe4000fffe0ff */
[----:B------:R-:W-:Y:S02]  /*1820*/  UISETP.GT.U32.AND UP0, UPT, UR35, 0xe, UPT ;  /* 0x0000000e2300788c */ /* 0x000fe4000bf04070 */
[----:B------:R-:W-:-:S02]  /*1830*/  UISETP.NE.AND UP1, UPT, UR36, 0x5, UPT ;  /* 0x000000052400788c */ /* 0x000fc4000bf25270 */
[----:B------:R-:W-:Y:S02]  /*1840*/  ULEA.HI.SX32 UR24, UR24, UR34, 0x1f ;  /* 0x0000002218187291 */ /* 0x000fe4000f8ffaff */
[----:B------:R-:W-:Y:S01]  /*1850*/  USEL UR9, URZ, 0x1, UP1 ;  /* 0x00000001ff097887 */ /* 0x000fe20008800000 */
[----:B------:R-:W-:Y:S01]  /*1860*/  PLOP3.LUT P0, PT, PT, PT, UP0, 0x80, 0x8 ;  /* 0x000000000008781c */ /* 0x000fe20003f0f008 */
[----:B------:R-:W-:Y:S02]  /*1870*/  ULEA UR8, UR8, UR34, 0xa ;  /* 0x0000002208087291 */ /* 0x000fe4000f8e50ff */
[----:B------:R-:W-:Y:S02]  /*1880*/  ULOP3.LUT UR37, UR37, UR9, URZ, 0x3c, !UPT ;  /* 0x0000000925257292 */ /* 0x000fe4000f8e3cff */
[----:B------:R-:W-:Y:S02]  /*1890*/  ULOP3.LUT UR5, UR5, 0xfefffff8, URZ, 0xc0, !UPT ;  /* 0xfefffff805057892 */ /* 0x000fe4000f8ec0ff */
[----:B------:R-:W-:-:S02]  /*18a0*/  USEL UR36, UR36, URZ, UP1 ;  /* 0x000000ff24247287 */ /* 0x000fc40008800000 */
[----:B------:R-:W-:Y:S02]  /*18b0*/  UIADD3 UR4, UPT, UPT, UR24, 0x5400, URZ ;  /* 0x0000540018047890 */ /* 0x000fe4000fffe0ff */
[----:B------:R-:W-:Y:S02]  /*18c0*/  UIADD3 UR24, UPT, UPT, UR24, 0x19400, URZ ;  /* 0x0001940018187890 */ /* 0x000fe4000fffe0ff */
[----:B------:R-:W-:Y:S02]  /*18d0*/  UIADD3 UR16, UPT, UPT, UR16, 0x2d400, URZ ;  /* 0x0002d40010107890 */ /* 0x000fe4000fffe0ff */
[----:B------:R-:W-:Y:S02]  /*18e0*/  UIADD3 UR8, UPT, UPT, UR8, 0x2e800, URZ ;  /* 0x0002e80008087890 */ /* 0x000fe4000fffe0ff */
[----:B------:R-:W-:Y:S01]  /*18f0*/  @!UP0 USHF.L.U32 UR32, UR37, 0x1f, URZ ;  /* 0x0000001f25208899 */ /* 0x000fe200080006ff */
[----:B------:R4:W-:Y:S01]  /*1900*/  UTMALDG.2D.2CTA [UR4], [UR44], desc[URZ] ;  /* 0x0000ff042c0075b4 */ /* 0x0009e20008209000 */
[----:B------:R-:W-:Y:S01]  /*1910*/  @!UP0 ULEA UR33, UR36, UR34, 0x3 ;  /* 0x0000002224218291 */ /* 0x000fe2000f8e18ff */
[----:B------:R-:W-:Y:S01]  /*1920*/  UMOV UR26, UR6 ;  /* 0x00000006001a7c82 */ /* 0x000fe20008000000 */
[----:B------:R-:W-:Y:S01]  /*1930*/  UMOV UR25, UR5 ;  /* 0x0000000500197c82 */ /* 0x000fe20008000000 */
[----:B------:R-:W-:Y:S01]  /*1940*/  UMOV UR17, UR5 ;  /* 0x0000000500117c82 */ /* 0x000fe20008000000 */
[----:B-1-3--:R-:W-:Y:S01]  /*1950*/  IMAD.U32 R0, RZ, RZ, UR32 ;  /* 0x00000020ff007e24 */ /* 0x00afe2000f8e00ff */
[----:B------:R-:W-:Y:S01]  /*1960*/  UMOV UR29, 0x30000 ;  /* 0x00030000001d7882 */ /* 0x000fe20000000000 */
[----:B------:R-:W-:Y:S01]  /*1970*/  UMOV UR11, UR19 ;  /* 0x00000013000b7c82 */ /* 0x000fe20008000000 */
[----:B------:R-:W-:Y:S01]  /*1980*/  UMOV UR13, UR28 ;  /* 0x0000001c000d7c82 */ /* 0x000fe20008000000 */
[----:B------:R-:W-:Y:S01]  /*1990*/  UMOV UR9, UR5 ;  /* 0x0000000500097c82 */ /* 0x000fe20008000000 */
[----:B------:R4:W-:Y:S01]  /*19a0*/  UTMALDG.3D.2CTA [UR24], [UR42], desc[URZ] ;  /* 0x0000ff182a0075b4 */ /* 0x0009e20008211000 */
[----:B------:R-:W-:-:S04]  /*19b0*/  UIADD3 UR35, UPT, UPT, UR35, 0x1, URZ ;  /* 0x0000000123237890 */ /* 0x000fc8000fffe0ff */
[----:B------:R-:W-:Y:S01]  /*19c0*/  UISETP.NE.AND UP0, UPT, UR35, 0x10, UPT ;  /* 0x000000102300788c */ /* 0x000fe2000bf05270 */
[----:B------:R4:W-:Y:S01]  /*19d0*/  UTMALDG.3D.2CTA [UR16], [UR40], desc[URZ] ;  /* 0x0000ff10280075b4 */ /* 0x0009e20008211000 */
[----:B------:R4:W-:Y:S01]  /*19e0*/  UTMALDG.4D.MULTICAST.2CTA [UR8], [UR38], UR29, desc[URZ] ;  /* 0x0000ff08260073b4 */ /* 0x0009e2000821981d */
[----:B------:R4:W1:Y:S06]  /*19f0*/  @!P0 SYNCS.PHASECHK.TRANS64.TRYWAIT P1, [UR33+0x28], R0 ;  /* 0x00002800ff0085a7 */ /* 0x00086c0008021121 */
[----:B------:R-:W-:Y:S05]  /*1a00*/  BRA.U UP0, `(.L_x_31) ;  /* 0xfffffffd00407547 */ /* 0x000fea000b83ffff */
[----:B--2---:R-:W-:Y:S02]  /*1a10*/  LEA R3, R8, UR34, 0x3 ;  /* 0x0000002208037c11 */ /* 0x004fe4000f8e18ff */
[----:B------:R-:W-:-:S04]  /*1a20*/  SHF.L.U32 R4, R2, 0x1f, RZ ;  /* 0x0000001f02047819 */ /* 0x000fc800000006ff */
[----:B------:R-:W2:Y:S02]  /*1a30*/  SYNCS.PHASECHK.TRANS64.TRYWAIT P0, [R3+URZ+0x60], R4 ;  /* 0x00006004030075a7 */ /* 0x000ea400080011ff */
[----:B--2---:R-:W-:Y:S05]  /*1a40*/  @!P0 BRA `(.L_x_32) ;  /* 0x0000004400048947 */ /* 0x004fea0003800000 */
.L_x_96:
[C---:B------:R-:W-:Y:S01]  /*1a50*/  LEA R4, R8.reuse, UR34, 0x4 ;  /* 0x0000002208047c11 */ /* 0x040fe2000f8e20ff */
[----:B------:R-:W-:Y:S02]  /*1a60*/  VIADD R8, R8, 0x1 ;  /* 0x0000000108087836 */ /* 0x000fe40000000000 */
[----:B----4-:R-:W-:-:S03]  /*1a70*/  IMAD.MOV.U32 R0, RZ, RZ, 0x1 ;  /* 0x00000001ff007424 */ /* 0x010fc600078e00ff */
[----:B--2---:R-:W2:Y:S01]  /*1a80*/  LDS.128 R4, [R4+0x31010] ;  /* 0x0310100004047984 */ /* 0x004ea20000000c00 */
[C---:B-1----:R-:W-:Y:S01]  /*1a90*/  ISETP.NE.AND P1, PT, R8.reuse, 0x2, PT ;  /* 0x000000020800780c */ /* 0x042fe20003f25270 */
[----:B------:R1:W-:Y:S06]  /*1aa0*/  MEMBAR.ALL.CTA ;  /* 0x0000000000007992 */ /* 0x0003ec0000008000 */
[----:B-1----:R-:W1:Y:S01]  /*1ab0*/  FENCE.VIEW.ASYNC.S ;  /* 0x00000000000073c6 */ /* 0x002e620000000000 */
[----:B------:R-:W-:Y:S01]  /*1ac0*/  SEL R8, R8, RZ, P1 ;  /* 0x000000ff08087207 */ /* 0x000fe20000800000 */
[----:B-1----:R1:W-:Y:S01]  /*1ad0*/  SYNCS.ARRIVE.TRANS64.ART0 RZ, [R3+URZ+0x70], R0 ;  /* 0x0000700003ff79a7 */ /* 0x0023e200085000ff */
[----:B--2---:R-:W-:-:S02]  /*1ae0*/  ISETP.NE.AND P0, PT, R7, 0x1, PT ;  /* 0x000000010700780c */ /* 0x004fc40003f05270 */
[----:B------:R-:W-:Y:S02]  /*1af0*/  R2UR UR5, R4 ;  /* 0x00000000040572ca */ /* 0x000fe400000e0000 */
[----:B------:R-:W-:Y:S02]  /*1b00*/  R2UR UR12, R5 ;  /* 0x00000000050c72ca */ /* 0x000fe400000e0000 */
[----:B------:R-:W-:Y:S02]  /*1b10*/  R2UR UR28, R6 ;  /* 0x00000000061c72ca */ /* 0x000fe400000e0000 */
[----:B-1----:R-:W-:-:S04]  /*1b20*/  SEL R3, RZ, 0x1, P1 ;  /* 0x00000001ff037807 */ /* 0x002fc80000800000 */
[----:B------:R-:W-:Y:S01]  /*1b30*/  LOP3.LUT R2, R2, R3, RZ, 0x3c, !PT ;  /* 0x0000000302027212 */ /* 0x000fe200078e3cff */
[----:B------:R-:W-:Y:S08]  /*1b40*/  @!P0 BRA `(.L_x_33) ;  /* 0xfffffff800808947 */ /* 0x000ff0000383ffff */
.L_x_27:
[----:B------:R-:W-:Y:S02]  /*1b50*/  UIADD3 UR5, UPT, UPT, UR36, 0x2, URZ ;  /* 0x0000000224057890 */ /* 0x000fe4000fffe0ff */
[----:B------:R-:W-:-:S04]  /*1b60*/  UISETP.NE.AND UP0, UPT, UR36, 0x4, UPT ;  /* 0x000000042400788c */ /* 0x000fc8000bf05270 */
[----:B------:R-:W-:-:S04]  /*1b70*/  USEL UR5, UR5, 0x1, UP0 ;  /* 0x0000000105057887 */ /* 0x000fc80008000000 */
[----:B------:R-:W-:Y:S02]  /*1b80*/  UIADD3 UR4, UPT, UPT, UR5, 0x1, URZ ;  /* 0x0000000105047890 */ /* 0x000fe4000fffe0ff */
[----:B------:R-:W-:-:S04]  /*1b90*/  UISETP.NE.AND UP1, UPT, UR5, 0x5, UPT ;  /* 0x000000050500788c */ /* 0x000fc8000bf25270 */
[----:B------:R-:W-:Y:S02]  /*1ba0*/  USEL UR4, UR4, 0x1, UP1 ;  /* 0x0000000104047887 */ /* 0x000fe40008800000 */
[----:B------:R-:W-:Y:S02]  /*1bb0*/  UISETP.EQ.XOR UP1, UPT, UR36, 0x4, !UP1 ;  /* 0x000000042400788c */ /* 0x000fe4000cf22a70 */
[----:B------:R-:W-:Y:S02]  /*1bc0*/  UIADD3 UR5, UPT, UPT, UR4, 0x1, URZ ;  /* 0x0000000104057890 */ /* 0x000fe4000fffe0ff */
[----:B------:R-:W-:Y:S02]  /*1bd0*/  UISETP.NE.AND UP0, UPT, UR4, 0x5, UPT ;  /* 0x000000050400788c */ /* 0x000fe4000bf05270 */
[----:B------:R-:W-:Y:S02]  /*1be0*/  UISETP.EQ.XOR UP1, UPT, UR4, 0x5, UP1 ;  /* 0x000000050400788c */ /* 0x000fe40008f22a70 */
[----:B------:R-:W-:-:S04]  /*1bf0*/  USEL UR5, UR5, 0x1, UP0 ;  /* 0x0000000105057887 */ /* 0x000fc80008000000 */
[----:B------:R-:W-:Y:S02]  /*1c00*/  UISETP.EQ.XOR UP1, UPT, UR5, 0x5, UP1 ;  /* 0x000000050500788c */ /* 0x000fe40008f22a70 */
[----:B------:R-:W-:Y:S02]  /*1c10*/  UISETP.NE.AND UP0, UPT, UR5, 0x5, UPT ;  /* 0x000000050500788c */ /* 0x000fe4000bf05270 */
[----:B------:R-:W-:Y:S02]  /*1c20*/  USEL UR4, URZ, 0x1, !UP1 ;  /* 0x00000001ff047887 */ /* 0x000fe4000c800000 */
[----:B------:R-:W-:Y:S02]  /*1c30*/  USEL UR5, UR5, URZ, UP0 ;  /* 0x000000ff05057287 */ /* 0x000fe40008000000 */
[----:B------:R-:W-:Y:S02]  /*1c40*/  ULOP3.LUT UR4, UR37, UR4, URZ, 0x3c, !UPT ;  /* 0x0000000425047292 */ /* 0x000fe4000f8e3cff */
[----:B------:R-:W-:-:S02]  /*1c50*/  ULEA UR5, UR5, UR34, 0x3 ;  /* 0x0000002205057291 */ /* 0x000fc4000f8e18ff */
[----:B------:R-:W-:Y:S02]  /*1c60*/  USHF.L.U32 UR4, UR4, 0x1f, URZ ;  /* 0x0000001f04047899 */ /* 0x000fe400080006ff */
[----:B------:R-:W-:-:S04]  /*1c70*/  UISETP.NE.AND UP0, UPT, UR23, URZ, UPT ;  /* 0x000000ff1700728c */ /* 0x000fc8000bf05270 */
[----:B------:R-:W-:-:S04]  /*1c80*/  MOV R0, UR4 ;  /* 0x0000000400007c02 */ /* 0x000fc80008000f00 */
[----:B------:R-:W3:Y:S02]  /*1c90*/  SYNCS.PHASECHK.TRANS64.TRYWAIT P0, [UR5+0x28], R0 ;  /* 0x00002800ff0075a7 */ /* 0x000ee40008001105 */
[----:B---3--:R-:W-:Y:S05]  /*1ca0*/  @!P0 BRA `(.L_x_34) ;  /* 0x0000004000848947 */ /* 0x008fea0003800000 */
.L_x_98:
[----:B------:R-:W-:Y:S05]  /*1cb0*/  BRA.U UP0, `(.L_x_25) ;  /* 0x00000001000c7547 */ /* 0x000fea000b800000 */
[----:B------:R-:W-:-:S13]  /*1cc0*/  ELECT P0, URZ, PT ;  /* 0x0000000000ff782f */ /* 0x000fda0003800000 */
[----:B--2---:R-:W-:-:S04]  /*1cd0*/  @P0 MOV R0, 0x11800 ;  /* 0x0001180000000802 */ /* 0x004fc80000000f00 */
[----:B------:R3:W-:Y:S03]  /*1ce0*/  @P0 SYNCS.ARRIVE.TRANS64 RZ, [UR5], R0 ;  /* 0x00000000ffff09a7 */ /* 0x0007e60008000005 */
.L_x_25:
[----:B------:R-:W-:-:S13]  /*1cf0*/  ISETP.NE.AND P0, PT, R86, 0x4, PT ;  /* 0x000000045600780c */ /* 0x000fda0003f05270 */
[----:B------:R-:W-:Y:S05]  /*1d00*/  @P0 BRA `(.L_x_35) ;  /* 0x0000000c004c0947 */ /* 0x000fea0003800000 */
[----:B------:R-:W4:Y:S01]  /*1d10*/  S2UR UR12, SR_CgaCtaId ;  /* 0x00000000000c79c3 */ /* 0x000f220000008800 */
[----:B------:R-:W-:Y:S01]  /*1d20*/  NOP ;  /* 0x0000000000007918 */ /* 0x000fe20000000000 */
[----:B------:R-:W-:Y:S02]  /*1d30*/  UMOV UR4, 0x400 ;  /* 0x0000040000047882 */ /* 0x000fe40000000000 */
[----:B----4-:R-:W-:-:S04]  /*1d40*/  ULEA UR12, UR12, UR4, 0x18 ;  /* 0x000000040c0c7291 */ /* 0x010fc8000f8ec0ff */
[----:B------:R-:W-:Y:S06]  /*1d50*/  BAR.SYNC.DEFER_BLOCKING 0x3, 0xa0 ;  /* 0x00c2800000007b1d */ /* 0x000fec0000010000 */
[----:B--23--:R-:W2:Y:S01]  /*1d60*/  LDS R0, [UR12+0x88] ;  /* 0x0000880cff007984 */ /* 0x00cea20008000800 */
[----:B------:R-:W3:Y:S02]  /*1d70*/  SYNCS.PHASECHK.TRANS64.TRYWAIT P0, [UR12+0x60], RZ ;  /* 0x000060ffff0075a7 */ /* 0x000ee4000800110c */
[----:B--23--:R-:W-:Y:S05]  /*1d80*/  @!P0 BRA `(.L_x_36) ;  /* 0x00000040006c8947 */ /* 0x00cfea0003800000 */
.L_x_100:
[----:B------:R-:W3:Y:S01]  /*1d90*/  LDS R3, [UR12+0x3101c] ;  /* 0x03101c0cff037984 */ /* 0x000ee20008000800 */
[----:B--2---:R-:W-:Y:S01]  /*1da0*/  IMAD.MOV.U32 R2, RZ, RZ, 0x1 ;  /* 0x00000001ff027424 */ /* 0x004fe200078e00ff */
[----:B------:R-:W-:Y:S01]  /*1db0*/  R2UR UR36, R0 ;  /* 0x00000000002472ca */ /* 0x000fe200000e0000 */
[----:B------:R-:W-:Y:S01]  /*1dc0*/  UMOV UR34, 0x1 ;  /* 0x0000000100227882 */ /* 0x000fe20000000000 */
[----:B------:R2:W-:Y:S06]  /*1dd0*/  MEMBAR.ALL.CTA ;  /* 0x0000000000007992 */ /* 0x0005ec0000008000 */
[----:B--2---:R-:W2:Y:S01]  /*1de0*/  FENCE.VIEW.ASYNC.S ;  /* 0x00000000000073c6 */ /* 0x004ea20000000000 */
[----:B------:R-:W-:Y:S01]  /*1df0*/  UMOV UR35, 0x1 ;  /* 0x0000000100237882 */ /* 0x000fe20000000000 */
[----:B--2---:R2:W-:Y:S01]  /*1e00*/  SYNCS.ARRIVE.TRANS64.ART0 RZ, [UR12+0x70], R2 ;  /* 0x00007002ffff79a7 */ /* 0x0045e2000850000c */
[----:B---3--:R-:W-:-:S13]  /*1e10*/  ISETP.NE.AND P0, PT, R3, 0x1, PT ;  /* 0x000000010300780c */ /* 0x008fda0003f05270 */
[----:B--2---:R-:W-:Y:S05]  /*1e20*/  @P0 BRA `(.L_x_37) ;  /* 0x0000000800c80947 */ /* 0x004fea0003800000 */
[----:B------:R-:W-:Y:S01]  /*1e30*/  UIADD3 UR4, UPT, UPT, UR36, -0x7ffffe2c, URZ ;  /* 0x800001d424047890 */ /* 0x000fe2000fffe0ff */
[----:B------:R-:W-:Y:S01]  /*1e40*/  HFMA2 R5, -RZ, RZ, 0, 5.9604644775390625e-08 ;  /* 0x00000001ff057431 */ /* 0x000fe200000001ff */
[----:B------:R-:W-:Y:S01]  /*1e50*/  UIADD3 UR10, UPT, UPT, UR36, 0x1d0, URZ ;  /* 0x000001d0240a7890 */ /* 0x000fe2000fffe0ff */
[----:B------:R-:W-:Y:S01]  /*1e60*/  MOV R4, RZ ;  /* 0x000000ff00047202 */ /* 0x000fe20000000f00 */
[----:B-1----:R-:W-:Y:S02]  /*1e70*/  UIADD3 UR8, UPT, UPT, UR36, 0x1d4, URZ ;  /* 0x000001d424087890 */ /* 0x002fe4000fffe0ff */
[----:B------:R-:W-:Y:S02]  /*1e80*/  UIADD3 UR6, UPT, UPT, UR36, -0x7ffffe30, URZ ;  /* 0x800001d024067890 */ /* 0x000fe4000fffe0ff */
[----:B------:R-:W-:Y:S02]  /*1e90*/  UIADD3 UR5, UPT, UPT, UR36, -0x7ffffe18, URZ ;  /* 0x800001e824057890 */ /* 0x000fe4000fffe0ff */
[----:B------:R-:W-:Y:S01]  /*1ea0*/  USHF.R.U32.HI UR16, URZ, 0x1, UR4 ;  /* 0x00000001ff107899 */ /* 0x000fe20008011604 */
[----:B------:R-:W-:Y:S01]  /*1eb0*/  UMOV UR38, 0x10c02480 ;  /* 0x10c0248000267882 */ /* 0x000fe20000000000 */
[----:B------:R-:W-:-:S02]  /*1ec0*/  UIADD3 UR11, UPT, UPT, UR36, 0x1e0, URZ ;  /* 0x000001e0240b7890 */ /* 0x000fc4000fffe0ff */
[----:B------:R-:W-:Y:S02]  /*1ed0*/  UIADD3 UR9, UPT, UPT, UR36, 0x1e8, URZ ;  /* 0x000001e824097890 */ /* 0x000fe4000fffe0ff */
[----:B------:R-:W-:Y:S02]  /*1ee0*/  UIADD3 UR7, UPT, UPT, UR36, -0x7ffffe20, URZ ;  /* 0x800001e024077890 */ /* 0x000fe4000fffe0ff */
[----:B------:R-:W-:Y:S02]  /*1ef0*/  USHF.R.U32.HI UR33, URZ, 0x1, UR10 ;  /* 0x00000001ff217899 */ /* 0x000fe4000801160a */
[----:B------:R-:W-:Y:S02]  /*1f00*/  USHF.R.U32.HI UR29, URZ, 0x1, UR6 ;  /* 0x00000001ff1d7899 */ /* 0x000fe40008011606 */
[----:B------:R-:W-:Y:S02]  /*1f10*/  USHF.R.U32.HI UR25, URZ, 0x1, UR8 ;  /* 0x00000001ff197899 */ /* 0x000fe40008011608 */
[----:B------:R-:W-:-:S02]  /*1f20*/  UIADD3 UR18, UPT, UPT, UR12, 0x2e800, URZ ;  /* 0x0002e8000c127890 */ /* 0x000fc4000fffe0ff */
[----:B------:R-:W-:Y:S02]  /*1f30*/  UIADD3 UR19, UPT, UPT, UR12, 0x2d400, URZ ;  /* 0x0002d4000c137890 */ /* 0x000fe4000fffe0ff */
[----:B------:R-:W-:Y:S02]  /*1f40*/  UIADD3 UR20, UPT, UPT, UR12, 0x5400, URZ ;  /* 0x000054000c147890 */ /* 0x000fe4000fffe0ff */
[----:B------:R-:W-:Y:S02]  /*1f50*/  UIADD3 UR24, UPT, UPT, UR12, 0x19400, URZ ;  /* 0x000194000c187890 */ /* 0x000fe4000fffe0ff */
[----:B------:R-:W-:Y:S02]  /*1f60*/  ULOP3.LUT UR37, UR15, 0x1, URZ, 0x3c, !UPT ;  /* 0x000000010f257892 */ /* 0x000fe4000f8e3cff */
[----:B------:R-:W-:Y:S02]  /*1f70*/  USEL UR35, URZ, 0x4000, UP6 ;  /* 0x00004000ff237887 */ /* 0x000fe4000b000000 */
[----:B------:R-:W-:-:S02]  /*1f80*/  USHF.R.U32.HI UR13, URZ, 0x1a, UR5 ;  /* 0x0000001aff0d7899 */ /* 0x000fc40008011605 */
[----:B------:R-:W-:Y:S02]  /*1f90*/  USEL UR38, UR38, 0x10c00480, !UP5 ;  /* 0x10c0048026267887 */ /* 0x000fe4000e800000 */
[----:B------:R-:W-:Y:S02]  /*1fa0*/  ULOP3.LUT UR16, UR16, 0x60000000, URZ, 0xc0, !UPT ;  /* 0x6000000010107892 */ /* 0x000fe4000f8ec0ff */
[----:B------:R-:W-:Y:S02]  /*1fb0*/  USHF.R.U32.HI UR32, URZ, 0x1a, UR11 ;  /* 0x0000001aff207899 */ /* 0x000fe4000801160b */
[----:B------:R-:W-:Y:S02]  /*1fc0*/  USHF.R.U32.HI UR28, URZ, 0x1a, UR7 ;  /* 0x0000001aff1c7899 */ /* 0x000fe40008011607 */
[----:B------:R-:W-:Y:S02]  /*1fd0*/  USHF.R.U32.HI UR17, URZ, 0x1a, UR9 ;  /* 0x0000001aff117899 */ /* 0x000fe40008011609 */
[----:B------:R-:W-:-:S02]  /*1fe0*/  ULOP3.LUT UR33, UR33, 0x60000000, URZ, 0xc0, !UPT ;  /* 0x6000000021217892 */ /* 0x000fc4000f8ec0ff */
[----:B------:R-:W-:Y:S02]  /*1ff0*/  ULOP3.LUT UR29, UR29, 0x60000000, URZ, 0xc0, !UPT ;  /* 0x600000001d1d7892 */ /* 0x000fe4000f8ec0ff */
[----:B------:R-:W-:Y:S02]  /*2000*/  ULOP3.LUT UR25, UR25, 0x60000000, URZ, 0xc0, !UPT ;  /* 0x6000000019197892 */ /* 0x000fe4000f8ec0ff */
[----:B------:R-:W-:Y:S02]  /*2010*/  USHF.L.U32 UR27, UR34, UR15, URZ ;  /* 0x0000000f221b7299 */ /* 0x000fe400080006ff */
[----:B------:R-:W-:Y:S02]  /*2020*/  USHF.R.U32.HI UR18, URZ, 0x4, UR18 ;  /* 0x00000004ff127899 */ /* 0x000fe40008011612 */
[----:B------:R-:W-:Y:S02]  /*2030*/  USHF.R.U32.HI UR19, URZ, 0x4, UR19 ;  /* 0x00000004ff137899 */ /* 0x000fe40008011613 */
[----:B------:R-:W-:-:S02]  /*2040*/  USHF.R.U32.HI UR20, URZ, 0x4, UR20 ;  /* 0x00000004ff147899 */ /* 0x000fc40008011614 */
[----:B------:R-:W-:Y:S02]  /*2050*/  USHF.R.U32.HI UR24, URZ, 0x4, UR24 ;  /* 0x00000004ff187899 */ /* 0x000fe40008011618 */
[----:B------:R-:W-:Y:S02]  /*2060*/  USHF.L.U32 UR34, UR34, UR37, URZ ;  /* 0x0000002522227299 */ /* 0x000fe400080006ff */
[----:B------:R-:W-:Y:S02]  /*2070*/  UIADD3 UR38, UPT, UPT, UR35, UR38, URZ ;  /* 0x0000002623267290 */ /* 0x000fe4000fffe0ff */
[----:B------:R-:W-:Y:S02]  /*2080*/  ULOP3.LUT UR13, UR16, 0x30, UR13, 0xf8, !UPT ;  /* 0x00000030100d7892 */ /* 0x000fe4000f8ef80d */
[----:B------:R-:W-:Y:S02]  /*2090*/  ULOP3.LUT UR32, UR33, 0x30, UR32, 0xf8, !UPT ;  /* 0x0000003021207892 */ /* 0x000fe4000f8ef820 */
[----:B------:R-:W-:-:S02]  /*20a0*/  ULOP3.LUT UR28, UR29, 0x30, UR28, 0xf8, !UPT ;  /* 0x000000301d1c7892 */ /* 0x000fc4000f8ef81c */
[----:B------:R-:W-:Y:S02]  /*20b0*/  ULOP3.LUT UR17, UR25, 0x30, UR17, 0xf8, !UPT ;  /* 0x0000003019117892 */ /* 0x000fe4000f8ef811 */
[----:B------:R-:W-:Y:S02]  /*20c0*/  ULOP3.LUT UR18, UR18, 0x3fc0, URZ, 0xc0, !UPT ;  /* 0x00003fc012127892 */ /* 0x000fe4000f8ec0ff */
[----:B------:R-:W-:Y:S02]  /*20d0*/  ULOP3.LUT UR19, UR19, 0x3fc0, URZ, 0xc0, !UPT ;  /* 0x00003fc013137892 */ /* 0x000fe4000f8ec0ff */
[----:B------:R-:W-:Y:S02]  /*20e0*/  ULOP3.LUT UR20, UR20, 0x3fc0, URZ, 0xc0, !UPT ;  /* 0x00003fc014147892 */ /* 0x000fe4000f8ec0ff */
[----:B------:R-:W-:Y:S02]  /*20f0*/  ULOP3.LUT UR24, UR24, 0x3fc0, URZ, 0xc0, !UPT ;  /* 0x00003fc018187892 */ /* 0x000fe4000f8ec0ff */
[----:B------:R-:W-:-:S02]  /*2100*/  ULOP3.LUT UR27, UR34, 0xffff, UR27, 0xc8, !UPT ;  /* 0x0000ffff221b7892 */ /* 0x000fc4000f8ec81b */
[----:B------:R-:W-:Y:S02]  /*2110*/  ULOP3.LUT UR51, UR32, UR38, URZ, 0xfc, !UPT ;  /* 0x0000002620337292 */ /* 0x000fe4000f8efcff */
[----:B------:R-:W-:Y:S02]  /*2120*/  ULOP3.LUT UR45, UR28, UR38, URZ, 0xfc, !UPT ;  /* 0x000000261c2d7292 */ /* 0x000fe4000f8efcff */
[----:B------:R-:W-:Y:S02]  /*2130*/  ULOP3.LUT UR41, UR17, UR38, URZ, 0xfc, !UPT ;  /* 0x0000002611297292 */ /* 0x000fe4000f8efcff */
[----:B------:R-:W-:Y:S02]  /*2140*/  ULOP3.LUT UR39, UR13, UR38, URZ, 0xfc, !UPT ;  /* 0x000000260d277292 */ /* 0x000fe4000f8efcff */
[----:B------:R-:W-:Y:S02]  /*2150*/  UISETP.NE.AND UP0, UPT, UR23, URZ, UPT ;  /* 0x000000ff1700728c */ /* 0x000fe4000bf05270 */
[----:B------:R-:W-:-:S02]  /*2160*/  UIADD3 UR26, UPT, UPT, UR12, 0x50, URZ ;  /* 0x000000500c1a7890 */ /* 0x000fc4000fffe0ff */
[----:B------:R-:W-:Y:S02]  /*2170*/  ULOP3.LUT UR18, UR18, 0x10000, URZ, 0xfc, !UPT ;  /* 0x0001000012127892 */ /* 0x000fe4000f8efcff */
[----:B------:R-:W-:Y:S02]  /*2180*/  ULOP3.LUT UR19, UR19, 0x10000, URZ, 0xfc, !UPT ;  /* 0x0001000013137892 */ /* 0x000fe4000f8efcff */
[----:B------:R-:W-:Y:S02]  /*2190*/  ULOP3.LUT UR20, UR20, 0x10000, URZ, 0xfc, !UPT ;  /* 0x0001000014147892 */ /* 0x000fe4000f8efcff */
[----:B------:R-:W-:Y:S02]  /*21a0*/  ULOP3.LUT UR24, UR24, 0x10000, URZ, 0xfc, !UPT ;  /* 0x0001000018187892 */ /* 0x000fe4000f8efcff */
[----:B------:R-:W-:Y:S01]  /*21b0*/  UISETP.NE.AND UP1, UPT, UR23, URZ, UPT ;  /* 0x000000ff1700728c */ /* 0x000fe2000bf25270 */
[----:B------:R-:W-:Y:S01]  /*21c0*/  UMOV UR13, 0x1 ;  /* 0x00000001000d7882 */ /* 0x000fe20000000000 */
[----:B------:R-:W-:Y:S01]  /*21d0*/  UMOV UR34, URZ ;  /* 0x000000ff00227c82 */ /* 0x000fe20008000000 */
[----:B------:R-:W-:Y:S01]  /*21e0*/  UMOV UR33, URZ ;  /* 0x000000ff00217c82 */ /* 0x000fe20008000000 */
[----:B------:R-:W-:Y:S01]  /*21f0*/  UMOV UR50, URZ ;  /* 0x000000ff00327c82 */ /* 0x000fe20008000000 */
[----:B------:R-:W-:Y:S01]  /*2200*/  UMOV UR44, URZ ;  /* 0x000000ff002c7c82 */ /* 0x000fe20008000000 */
[----:B------:R-:W-:Y:S01]  /*2210*/  UMOV UR40, URZ ;  /* 0x000000ff00287c82 */ /* 0x000fe20008000000 */
[----:B------:R-:W-:-:S05]  /*2220*/  UMOV UR38, URZ ;  /* 0x000000ff00267c82 */ /* 0x000fca0008000000 */
.L_x_46:
[----:B------:R-:W-:Y:S01]  /*2230*/  PLOP3.LUT P0, PT, PT, PT, UP0, 0x80, 0x8 ;  /* 0x000000000008781c */ /* 0x000fe20003f0f008 */
[----:B--2---:R-:W-:Y:S01]  /*2240*/  @!UP0 USHF.L.U32 UR17, UR34, 0x1f, URZ ;  /* 0x0000001f22118899 */ /* 0x004fe200080006ff */
[----:B----4-:R-:W-:Y:S01]  /*2250*/  PLOP3.LUT P3, PT, PT, PT, PT, 0x80, 0x8 ;  /* 0x000000000008781c */ /* 0x010fe20003f6f070 */
[----:B------:R-:W-:Y:S01]  /*2260*/  @!UP0 ULEA UR25, UR33, UR12, 0x3 ;  /* 0x0000000c21198291 */ /* 0x000fe2000f8e18ff */
[----:B------:R-:W-:Y:S01]  /*2270*/  PLOP3.LUT P2, PT, PT, PT, PT, 0x8, 0x80 ;  /* 0x000000000080781c */ /* 0x000fe20003f4e170 */
[----:B------:R-:W-:Y:S02]  /*2280*/  @!UP0 USHF.L.U32 UR16, UR13, 0x1f, URZ ;  /* 0x0000001f0d108899 */ /* 0x000fe400080006ff */
[----:B------:R-:W-:Y:S01]  /*2290*/  IMAD.U32 R2, RZ, RZ, UR17 ;  /* 0x00000011ff027e24 */ /* 0x000fe2000f8e00ff */
[----:B------:R-:W-:Y:S02]  /*22a0*/  ULOP3.LUT UR35, UR13, 0x1, URZ, 0x3c, !UPT ;  /* 0x000000010d237892 */ /* 0x000fe4000f8e3cff */
[----:B------:R-:W-:Y:S01]  /*22b0*/  UPLOP3.LUT UP4, UPT, UPT, UPT, UPT, 0x40, 0x4 ;  /* 0x000000000004789c */ /* 0x000fe20003f8e870 */
[----:B------:R-:W-:Y:S01]  /*22c0*/  IMAD.U32 R0, RZ, RZ, UR16 ;  /* 0x00000010ff007e24 */ /* 0x000fe2000f8e00ff */
[----:B------:R-:W-:-:S02]  /*22d0*/  UIMAD UR17, UR35, 0xd0, UR36 ;  /* 0x000000d0231178a4 */ /* 0x000fc4000f8e0224 */
[----:B------:R1:W2:Y:S01]  /*22e0*/  @!P0 SYNCS.PHASECHK.TRANS64.TRYWAIT P3, [UR25], R2 ;  /* 0x00000002ff0085a7 */ /* 0x0002a20008061119 */
[----:B------:R-:W3:Y:S02]  /*22f0*/  @!P0 SYNCS.PHASECHK.TRANS64.TRYWAIT P1, [UR12+0x58], R0 ;  /* 0x00005800ff0085a7 */ /* 0x000ee4000802110c */
[----:B---3--:R-:W-:-:S13]  /*2300*/  @!P0 PLOP3.LUT P2, PT, P1, PT, PT, 0x8, 0x80 ;  /* 0x000000000080881c */ /* 0x008fda0000f4e170 */
[----:B-12---:R-:W-:Y:S05]  /*2310*/  @!P2 BRA `(.L_x_38) ;  /* 0x000000000010a947 */ /* 0x006fea0003800000 */
[----:B------:R-:W-:-:S06]  /*2320*/  USHF.L.U32 UR13, UR13, 0x1f, URZ ;  /* 0x0000001f0d0d7899 */ /* 0x000fcc00080006ff */
[----:B------:R-:W-:-:S04]  /*2330*/  MOV R0, UR13 ;  /* 0x0000000d00007c02 */ /* 0x000fc80008000f00 */
[----:B------:R-:W1:Y:S02]  /*2340*/  SYNCS.PHASECHK.TRANS64.TRYWAIT P0, [UR12+0x58], R0 ;  /* 0x00005800ff0075a7 */ /* 0x000e64000800110c */
[----:B-1----:R-:W-:Y:S05]  /*2350*/  @!P0 BRA `(.L_x_39) ;  /* 0x0000003c00108947 */ /* 0x002fea0003800000 */
.L_x_38:
[----:B------:R-:W-:Y:S01]  /*2360*/  UMOV UR29, URZ ;  /* 0x000000ff001d7c82 */ /* 0x000fe20008000000 */
.L_x_43:
[----:B--234-:R-:W-:Y:S05]  /*2370*/  BRA.U UP0, `(.L_x_40) ;  /* 0x0000000100d07547 */ /* 0x01cfea000b800000 */
[----:B------:R-:W-:Y:S02]  /*2380*/  USHF.L.U32 UR25, UR33, 0xa, URZ ;  /* 0x0000000a21197899 */ /* 0x000fe400080006ff */
[----:B------:R-:W-:Y:S02]  /*2390*/  ULEA UR66, UR33, UR19, 0x6 ;  /* 0x0000001321427291 */ /* 0x000fe4000f8e30ff */
[----:B------:R-:W-:Y:S02]  /*23a0*/  UIADD3 UR16, UPT, UPT, UR25, 0x6, URZ ;  /* 0x0000000619107890 */ /* 0x000fe4000fffe0ff */
[----:B------:R-:W-:Y:S02]  /*23b0*/  ULEA UR62, UR33, UR18, 0x7 ;  /* 0x00000012213e7291 */ /* 0x000fe4000f8e38ff */
[----:B------:R-:W-:Y:S02]  /*23c0*/  ULEA UR13, UR33, UR12, 0x3 ;  /* 0x0000000c210d7291 */ /* 0x000fe4000f8e18ff */
[----:B------:R-:W-:Y:S02]  /*23d0*/  UIADD3 UR32, UPT, UPT, UR16, UR24, URZ ;  /* 0x0000001810207290 */ /* 0x000fe4000fffe0ff */
[----:B------:R-:W-:Y:S02]  /*23e0*/  UIADD3 UR64, UPT, UPT, UR66, 0x20, URZ ;  /* 0x0000002042407890 */ /* 0x000fe4000fffe0ff */
[----:B------:R-:W-:Y:S02]  /*23f0*/  UIADD3 UR60, UPT, UPT, UR62, 0x40, URZ ;  /* 0x000000403e3c7890 */ /* 0x000fe4000fffe0ff */
[----:B------:R-:W-:Y:S02]  /*2400*/  UIADD3 UR58, UPT, UPT, UR62, 0x20, URZ ;  /* 0x000000203e3a7890 */ /* 0x000fe4000fffe0ff */
[----:B------:R-:W-:Y:S02]  /*2410*/  UIADD3 UR56, UPT, UPT, UR62, 0x60, URZ ;  /* 0x000000603e387890 */ /* 0x000fe4000fffe0ff */
[----:B------:R-:W-:Y:S02]  /*2420*/  UIADD3 UR54, UPT, UPT, UR25, UR24, URZ ;  /* 0x0000001819367290 */ /* 0x000fe4000fffe0ff */
[----:B------:R-:W-:Y:S02]  /*2430*/  UIADD3 UR52, UPT, UPT, UR25, UR20, URZ ;  /* 0x0000001419347290 */ /* 0x000fe4000fffe0ff */
[----:B------:R-:W-:Y:S02]  /*2440*/  UIADD3 UR48, UPT, UPT, UR24, 0x2, UR25 ;  /* 0x0000000218307890 */ /* 0x000fe4000fffe019 */
[----:B------:R-:W-:Y:S02]  /*2450*/  UIADD3 UR46, UPT, UPT, UR20, 0x2, UR25 ;  /* 0x00000002142e7890 */ /* 0x000fe4000fffe019 */
[----:B------:R-:W-:Y:S02]  /*2460*/  UIADD3 UR42, UPT, UPT, UR24, 0x4, UR25 ;  /* 0x00000004182a7890 */ /* 0x000fe4000fffe019 */
[----:B------:R-:W-:Y:S02]  /*2470*/  UIADD3 UR68, UPT, UPT, UR20, 0x4, UR25 ;  /* 0x0000000414447890 */ /* 0x000fe4000fffe019 */
[----:B------:R-:W-:Y:S02]  /*2480*/  UIADD3 UR28, UPT, UPT, UR13, 0x28, URZ ;  /* 0x000000280d1c7890 */ /* 0x000fe4000fffe0ff */
[----:B------:R-:W-:Y:S01]  /*2490*/  UIADD3 UR16, UPT, UPT, UR16, UR20, URZ ;  /* 0x0000001410107290 */ /* 0x000fe2000fffe0ff */
[----:B------:R-:W-:Y:S01]  /*24a0*/  UMOV UR67, 0x4008 ;  /* 0x0000400800437882 */ /* 0x000fe20000000000 */
        /* <DEDUP_REMOVED lines=11> */
[----:B------:R-:W-:Y:S05]  /*2560*/  @P3 BRA `(.L_x_41) ;  /* 0x0000000000103947 */ /* 0x000fea0003800000 */
[----:B------:R-:W-:Y:S06]  /*2570*/  USHF.L.U32 UR25, UR34, 0x1f, URZ ;  /* 0x0000001f22197899 */ /* 0x000fec00080006ff */
[----:B-1----:R-:W-:Y:S04]  /*2580*/  MOV R0, UR25 ;  /* 0x0000001900007c02 */ /* 0x002fe80008000f00 */
[----:B------:R-:W1:Y:S02]  /*2590*/  SYNCS.PHASECHK.TRANS64.TRYWAIT P0, [UR13], R0 ;  /* 0x00000000ff0075a7 */ /* 0x000e64000800110d */
[----:B-1----:R-:W-:Y:S05]  /*25a0*/  @!P0 BRA `(.L_x_42) ;  /* 0x00000038009c8947 */ /* 0x002fea0003800000 */
.L_x_41:
[----:B------:R2:W-:Y:S01]  /*25b0*/  UTCCP.T.S.2CTA.4x32dp128bit tmem[UR36+0x1d0], gdesc[UR66] ;  /* 0x0001d042240079e7 */ /* 0x0005e20009300000 */
[----:B------:R2:W-:Y:S01]  /*25c0*/  UTCCP.T.S.2CTA.4x32dp128bit tmem[UR36+0x1d4], gdesc[UR64] ;  /* 0x0001d440240079e7 */ /* 0x0005e20009300000 */
[----:B------:R2:W-:Y:S01]  /*25d0*/  UTCCP.T.S.2CTA.4x32dp128bit tmem[UR36+0x1e0], gdesc[UR62] ;  /* 0x0001e03e240079e7 */ /* 0x0005e20009300000 */
[----:B------:R2:W-:Y:S01]  /*25e0*/  UTCCP.T.S.2CTA.4x32dp128bit tmem[UR36+0x1e4], gdesc[UR60] ;  /* 0x0001e43c240079e7 */ /* 0x0005e20009300000 */
[----:B------:R2:W-:Y:S01]  /*25f0*/  UTCCP.T.S.2CTA.4x32dp128bit tmem[UR36+0x1e8], gdesc[UR58] ;  /* 0x0001e83a240079e7 */ /* 0x0005e20009300000 */
[----:B------:R2:W-:Y:S01]  /*2600*/  UTCCP.T.S.2CTA.4x32dp128bit tmem[UR36+0x1ec], gdesc[UR56] ;  /* 0x0001ec38240079e7 */ /* 0x0005e20009300000 */
[----:B------:R2:W-:Y:S01]  /*2610*/  UTCOMMA.2CTA gdesc[UR52], gdesc[UR54], tmem[UR17], tmem[UR50], idesc[UR51], tmem[UR10], UP4 ;  /* 0xc00a3236340075ea */ /* 0x0005e2000a200011 */
[----:B------:R-:W-:Y:S01]  /*2620*/  UPLOP3.LUT UP4, UPT, UPT, UPT, UPT, 0x80, 0x8 ;  /* 0x000000000008789c */ /* 0x000fe20003f8f070 */
[----:B------:R2:W-:Y:S01]  /*2630*/  UTCOMMA.2CTA gdesc[UR46], gdesc[UR48], tmem[UR17], tmem[UR44], idesc[UR45], tmem[UR6], UPT ;  /* 0xc0062c302e0075ea */ /* 0x0005e2000ba00011 */
[----:B------:R2:W-:Y:S01]  /*2640*/  UTCOMMA.2CTA gdesc[UR68], gdesc[UR42], tmem[UR17], tmem[UR40], idesc[UR41], tmem[UR8], UPT ;  /* 0xc008282a440075ea */ /* 0x0005e2000ba00011 */
[----:B------:R-:W-:Y:S01]  /*2650*/  UMOV UR70, UR32 ;  /* 0x0000002000467c82 */ /* 0x000fe20008000000 */
[----:B------:R-:W-:Y:S01]  /*2660*/  UMOV UR71, 0x40004040 ;  /* 0x4000404000477882 */ /* 0x000fe20000000000 */
[----:B------:R-:W-:Y:S01]  /*2670*/  UMOV UR72, UR16 ;  /* 0x0000001000487c82 */ /* 0x000fe20008000000 */
[----:B------:R-:W-:Y:S02]  /*2680*/  UMOV UR73, 0x40004040 ;  /* 0x4000404000497882 */ /* 0x000fe40000000000 */
[----:B------:R2:W-:Y:S01]  /*2690*/  UTCOMMA.2CTA gdesc[UR72], gdesc[UR70], tmem[UR17], tmem[UR38], idesc[UR39], tmem[UR4], UPT ;  /* 0xc0042646480075ea */ /* 0x0005e2000ba00011 */
[----:B------:R2:W-:Y:S01]  /*26a0*/  UTCBAR.2CTA.MULTICAST [UR28], URZ, UR27 ;  /* 0x000000ff1c0073e9 */ /* 0x0005e2000820081b */
[----:B------:R-:W-:Y:S01]  /*26b0*/  NOP ;  /* 0x0000000000007918 */ /* 0x000fe20000000000 */
.L_x_40:
[----:B------:R-:W-:Y:S01]  /*26c0*/  UIADD3 UR33, UPT, UPT, UR33, 0x1, URZ ;  /* 0x0000000121217890 */ /* 0x000fe2000fffe0ff */
[----:B------:R-:W-:Y:S01]  /*26d0*/  PLOP3.LUT P3, PT, PT, PT, PT, 0x80, 0x8 ;  /* 0x000000000008781c */ /* 0x000fe20003f6f070 */
[----:B------:R-:W-:Y:S02]  /*26e0*/  UISETP.GT.U32.AND UP3, UPT, UR29, 0xe, UPT ;  /* 0x0000000e1d00788c */ /* 0x000fe4000bf64070 */
[----:B------:R-:W-:Y:S02]  /*26f0*/  UISETP.NE.AND UP2, UPT, UR33, 0x5, UPT ;  /* 0x000000052100788c */ /* 0x000fe4000bf45270 */
[----:B------:R-:W-:Y:S02]  /*2700*/  UISETP.NE.OR UP3, UPT, UR23, URZ, UP3 ;  /* 0x000000ff1700728c */ /* 0x000fe40009f65670 */
[----:B------:R-:W-:Y:S02]  /*2710*/  USEL UR13, URZ, 0x1, UP2 ;  /* 0x00000001ff0d7887 */ /* 0x000fe40009000000 */
[----:B------:R-:W-:Y:S02]  /*2720*/  USEL UR33, UR33, URZ, UP2 ;  /* 0x000000ff21217287 */ /* 0x000fe40009000000 */
[----:B------:R-:W-:Y:S01]  /*2730*/  ULOP3.LUT UR34, UR34, UR13, URZ, 0x3c, !UPT ;  /* 0x0000000d22227292 */ /* 0x000fe2000f8e3cff */
[----:B------:R-:W-:Y:S01]  /*2740*/  PLOP3.LUT P0, PT, PT, PT, UP3, 0x80, 0x8 ;  /* 0x000000000008781c */ /* 0x000fe20003f0f038 */
[----:B------:R-:W-:Y:S03]  /*2750*/  UIADD3 UR29, UPT, UPT, UR29, 0x1, URZ ;  /* 0x000000011d1d7890 */ /* 0x000fe6000fffe0ff */
[----:B------:R-:W-:Y:S02]  /*2760*/  @!UP3 USHF.L.U32 UR13, UR34, 0x1f, URZ ;  /* 0x0000001f220db899 */ /* 0x000fe400080006ff */
[----:B------:R-:W-:Y:S02]  /*2770*/  @!UP3 ULEA UR16, UR33, UR12, 0x3 ;  /* 0x0000000c2110b291 */ /* 0x000fe4000f8e18ff */
[----:B------:R-:W-:Y:S02]  /*2780*/  UISETP.NE.AND UP2, UPT, UR29, 0x10, UPT ;  /* 0x000000101d00788c */ /* 0x000fe4000bf45270 */
[----:B-1----:R-:W-:Y:S05]  /*2790*/  IMAD.U32 R0, RZ, RZ, UR13 ;  /* 0x0000000dff007e24 */ /* 0x002fea000f8e00ff */
[----:B------:R3:W4:Y:S02]  /*27a0*/  @!P0 SYNCS.PHASECHK.TRANS64.TRYWAIT P3, [UR16], R0 ;  /* 0x00000000ff0085a7 */ /* 0x0007240008061110 */
[----:B------:R-:W-:Y:S05]  /*27b0*/  BRA.U UP2, `(.L_x_43) ;  /* 0xfffffff902ec7547 */ /* 0x000fea000b83ffff */
[----:B------:R-:W-:Y:S02]  /*27c0*/  LEA R2, R5, UR12, 0x3 ;  /* 0x0000000c05027c11 */ /* 0x000fe4000f8e18ff */
[----:B------:R-:W-:Y:S01]  /*27d0*/  SHF.L.U32 R3, R4, 0x1f, RZ ;  /* 0x0000001f04037819 */ /* 0x000fe200000006ff */
[----:B------:R-:W-:Y:S06]  /*27e0*/  BRA.U UP1, `(.L_x_44) ;  /* 0x0000000101187547 */ /* 0x000fec000b800000 */
[----:B------:R-:W-:-:S06]  /*27f0*/  USHF.L.U32 UR13, UR35, 0x1f, URZ ;  /* 0x0000001f230d7899 */ /* 0x000fcc00080006ff */
[----:B---3--:R-:W-:Y:S01]  /*2800*/  MOV R0, UR13 ;  /* 0x0000000d00007c02 */ /* 0x008fe20008000f00 */
[----:B------:R-:W-:Y:S02]  /*2810*/  UMOV UR13, 0x3 ;  /* 0x00000003000d7882 */ /* 0x000fe40000000000 */
[----:B------:R1:W-:Y:S01]  /*2820*/  UTCBAR.2CTA.MULTICAST [UR26], URZ, UR13 ;  /* 0x000000ff1a0073e9 */ /* 0x0003e2000820080d */
[----:B------:R1:W-:Y:S01]  /*2830*/  SYNCS.PHASECHK.TRANS64.TRYWAIT PT, [UR12+0x58], R0 ;  /* 0x00005800ff0075a7 */ /* 0x0003e200080e110c */
[----:B------:R-:W-:Y:S02]  /*2840*/  NOP ;  /* 0x0000000000007918 */ /* 0x000fe40000000000 */
.L_x_44:
[----:B------:R-:W5:Y:S02]  /*2850*/  SYNCS.PHASECHK.TRANS64.TRYWAIT P0, [R2+URZ+0x60], R3 ;  /* 0x00006003020075a7 */ /* 0x000f6400080011ff */
[----:B-----5:R-:W-:Y:S05]  /*2860*/  @!P0 BRA `(.L_x_45) ;  /* 0x00000038000c8947 */ /* 0x020fea0003800000 */
.L_x_104:
[C---:B-1-3--:R-:W-:Y:S01]  /*2870*/  LEA R0, R5.reuse, UR12, 0x4 ;  /* 0x0000000c05007c11 */ /* 0x04afe2000f8e20ff */
[----:B------:R-:W-:Y:S01]  /*2880*/  VIADD R5, R5, 0x1 ;  /* 0x0000000105057836 */ /* 0x000fe20000000000 */
[----:B------:R-:W-:Y:S01]  /*2890*/  UMOV UR13, UR35 ;  /* 0x00000023000d7c82 */ /* 0x000fe20008000000 */
[----:B------:R-:W-:-:S03]  /*28a0*/  IMAD.MOV.U32 R3, RZ, RZ, 0x1 ;  /* 0x00000001ff037424 */ /* 0x000fc600078e00ff */
[----:B------:R-:W1:Y:S01]  /*28b0*/  LDS R0, [R0+0x3101c] ;  /* 0x03101c0000007984 */ /* 0x000e620000000800 */
[C---:B------:R-:W-:Y:S01]  /*28c0*/  ISETP.NE.AND P1, PT, R5.reuse, 0x2, PT ;  /* 0x000000020500780c */ /* 0x040fe20003f25270 */
[----:B------:R3:W-:Y:S06]  /*28d0*/  MEMBAR.ALL.CTA ;  /* 0x0000000000007992 */ /* 0x0007ec0000008000 */
[----:B---3--:R-:W3:Y:S01]  /*28e0*/  FENCE.VIEW.ASYNC.S ;  /* 0x00000000000073c6 */ /* 0x008ee20000000000 */
[----:B------:R-:W-:Y:S01]  /*28f0*/  SEL R5, R5, RZ, P1 ;  /* 0x000000ff05057207 */ /* 0x000fe20000800000 */
[----:B---3--:R3:W-:Y:S01]  /*2900*/  SYNCS.ARRIVE.TRANS64.ART0 RZ, [R2+URZ+0x70], R3 ;  /* 0x0000700302ff79a7 */ /* 0x0087e200085000ff */
[----:B-1----:R-:W-:-:S02]  /*2910*/  ISETP.NE.AND P0, PT, R0, 0x1, PT ;  /* 0x000000010000780c */ /* 0x002fc40003f05270 */
[----:B---3--:R-:W-:-:S04]  /*2920*/  SEL R3, RZ, 0x1, P1 ;  /* 0x00000001ff037807 */ /* 0x008fc80000800000 */
[----:B------:R-:W-:-:S07]  /*2930*/  LOP3.LUT R4, R4, R3, RZ, 0x3c, !PT ;  /* 0x0000000304047212 */ /* 0x000fce00078e3cff */
[----:B------:R-:W-:Y:S05]  /*2940*/  @!P0 BRA `(.L_x_46) ;  /* 0xfffffff800388947 */ /* 0x000fea000383ffff */
.L_x_37:
[----:B------:R-:W-:-:S09]  /*2950*/  UISETP.NE.AND UP0, UPT, UR15, URZ, UPT ;  /* 0x000000ff0f00728c */ /* 0x000fd2000bf05270 */
[----:B------:R-:W-:Y:S05]  /*2960*/  BRA.U UP0, `(.L_x_47) ;  /* 0x00000001006c7547 */ /* 0x000fea000b800000 */
[----:B------:R-:W-:Y:S01]  /*2970*/  USHF.L.U32 UR35, UR35, 0x1f, URZ ;  /* 0x0000001f23237899 */ /* 0x000fe200080006ff */
[----:B------:R-:W-:-:S05]  /*2980*/  MOV R0, UR12 ;  /* 0x0000000c00007c02 */ /* 0x000fca0008000f00 */
[----:B------:R-:W-:Y:S02]  /*2990*/  MOV R2, UR35 ;  /* 0x0000002300027c02 */ /* 0x000fe40008000f00 */
[----:B------:R-:W-:-:S04]  /*29a0*/  MOV R3, UR35 ;  /* 0x0000002300037c02 */ /* 0x000fc80008000f00 */
[----:B------:R3:W1:Y:S03]  /*29b0*/  SYNCS.PHASECHK.TRANS64.TRYWAIT P0, [R0+URZ+0x58], R3 ;  /* 0x00005803000075a7 */ /* 0x00066600080011ff */
[----:B-1----:R-:W-:Y:S05]  /*29c0*/  @!P0 NANOSLEEP.SYNCS 0x989680 ;  /* 0x009896800000895d */ /* 0x002fea0003900000 */
[----:B------:R-:W1:Y:S02]  /*29d0*/  @!P0 SYNCS.PHASECHK.TRANS64 P0, [R0+URZ+0x58], R3 ;  /* 0x00005803000085a7 */ /* 0x000e6400080010ff */
[----:B-1----:R-:W-:Y:S05]  /*29e0*/  @P0 BRA `(.L_x_47) ;  /* 0x00000000004c0947 */ /* 0x002fea0003800000 */
.L_x_48:
[----:B-1----:R1:W2:Y:S02]  /*29f0*/  SYNCS.PHASECHK.TRANS64.TRYWAIT P0, [R0+URZ+0x58], R3 ;  /* 0x00005803000075a7 */ /* 0x0022a400080011ff */
[----:B--2---:R-:W-:Y:S05]  /*2a00*/  @!P0 NANOSLEEP.SYNCS 0x989680 ;  /* 0x009896800000895d */ /* 0x004fea0003900000 */
[----:B------:R-:W2:Y:S02]  /*2a10*/  @!P0 SYNCS.PHASECHK.TRANS64 P0, [R0+URZ+0x58], R3 ;  /* 0x00005803000085a7 */ /* 0x000ea400080010ff */
[----:B--2---:R-:W-:Y:S05]  /*2a20*/  @!P0 BRA `(.L_x_48) ;  /* 0xfffffffc00f08947 */ /* 0x004fea000383ffff */
[----:B------:R-:W-:Y:S05]  /*2a30*/  BRA `(.L_x_47) ;  /* 0x0000000000387947 */ /* 0x000fea0003800000 */
.L_x_35:
[----:B------:R-:W-:-:S13]  /*2a40*/  ISETP.NE.AND P0, PT, R86, RZ, PT ;  /* 0x000000ff5600720c */ /* 0x000fda0003f05270 */
[----:B------:R-:W-:Y:S05]  /*2a50*/  @P0 BRA `(.L_x_49) ;  /* 0x00000000002c0947 */ /* 0x000fea0003800000 */
[----:B------:R-:W4:Y:S01]  /*2a60*/  S2UR UR5, SR_CgaCtaId ;  /* 0x00000000000579c3 */ /* 0x000f220000008800 */
[----:B-1----:R-:W-:Y:S01]  /*2a70*/  UMOV UR6, 0x400 ;  /* 0x0000040000067882 */ /* 0x002fe20000000000 */
[----:B------:R-:W-:Y:S01]  /*2a80*/  UMOV UR4, 0x20 ;  /* 0x0000002000047882 */ /* 0x000fe20000000000 */
[----:B------:R-:W-:Y:S01]  /*2a90*/  ELECT P0, URZ, PT ;  /* 0x0000000000ff782f */ /* 0x000fe20003800000 */
[----:B----4-:R-:W-:Y:S02]  /*2aa0*/  ULEA UR5, UR5, UR6, 0x18 ;  /* 0x0000000605057291 */ /* 0x010fe4000f8ec0ff */
[----:B------:R-:W-:-:S04]  /*2ab0*/  UIADD3 UR6, UPT, UPT, -UR4, 0x100000, URZ ;  /* 0x0010000004067890 */ /* 0x000fc8000fffe1ff */
[----:B------:R-:W-:Y:S02]  /*2ac0*/  USHF.L.U32 UR7, UR6, 0xb, URZ ;  /* 0x0000000b06077899 */ /* 0x000fe400080006ff */
[----:B------:R-:W-:Y:S01]  /*2ad0*/  USHF.L.U32 UR6, UR6, 0x1, URZ ;  /* 0x0000000106067899 */ /* 0x000fe200080006ff */
[----:B------:R-:W1:Y:S11]  /*2ae0*/  FENCE.VIEW.ASYNC.S ;  /* 0x00000000000073c6 */ /* 0x000e760000000000 */
[----:B-1----:R4:W1:Y:S02]  /*2af0*/  SYNCS.EXCH.64 URZ, [UR5+0x80], UR6 ;  /* 0x0000800605ff75b2 */ /* 0x0028640008000100 */
[----:B----4-:R-:W-:Y:S01]  /*2b00*/  NOP ;  /* 0x0000000000007918 */ /* 0x010fe20000000000 */
.L_x_49:
[----:B------:R-:W-:Y:S01]  /*2b10*/  NOP ;  /* 0x0000000000007918 */ /* 0x000fe20000000000 */
.L_x_47:
[C---:B------:R-:W-:Y:S02]  /*2b20*/  ISETP.NE.AND P0, PT, R86.reuse, RZ, PT ;  /* 0x000000ff5600720c */ /* 0x040fe40003f05270 */
[----:B------:R-:W-:-:S11]  /*2b30*/  ISETP.GT.AND P1, PT, R86, 0x3, PT ;  /* 0x000000035600780c */ /* 0x000fd60003f24270 */
[----:B------:R-:W-:Y:S05]  /*2b40*/  @P0 BRA `(.L_x_50) ;  /* 0x00000000002c0947 */ /* 0x000fea0003800000 */
[----:B--2---:R-:W2:Y:S01]  /*2b50*/  S2UR UR5, SR_CgaCtaId ;  /* 0x00000000000579c3 */ /* 0x004ea20000008800 */
[----:B-1----:R-:W-:Y:S01]  /*2b60*/  UMOV UR6, 0x400 ;  /* 0x0000040000067882 */ /* 0x002fe20000000000 */
[----:B------:R-:W-:Y:S01]  /*2b70*/  UMOV UR4, 0x20 ;  /* 0x0000002000047882 */ /* 0x000fe20000000000 */
[----:B------:R-:W-:Y:S01]  /*2b80*/  ELECT P2, URZ, PT ;  /* 0x0000000000ff782f */ /* 0x000fe20003840000 */
[----:B--2---:R-:W-:Y:S02]  /*2b90*/  ULEA UR5, UR5, UR6, 0x18 ;  /* 0x0000000605057291 */ /* 0x004fe4000f8ec0ff */
[----:B------:R-:W-:-:S04]  /*2ba0*/  UIADD3 UR6, UPT, UPT, -UR4, 0x100000, URZ ;  /* 0x0010000004067890 */ /* 0x000fc8000fffe1ff */
[----:B------:R-:W-:Y:S02]  /*2bb0*/  USHF.L.U32 UR7, UR6, 0xb, URZ ;  /* 0x0000000b06077899 */ /* 0x000fe400080006ff */
[----:B------:R-:W-:Y:S01]  /*2bc0*/  USHF.L.U32 UR6, UR6, 0x1, URZ ;  /* 0x0000000106067899 */ /* 0x000fe200080006ff */
[----:B------:R-:W1:Y:S11]  /*2bd0*/  FENCE.VIEW.ASYNC.S ;  /* 0x00000000000073c6 */ /* 0x000e760000000000 */
[----:B-1----:R1:W2:Y:S01]  /*2be0*/  SYNCS.EXCH.64 URZ, [UR5+0x80], UR6 ;  /* 0x0000800605ff75b2 */ /* 0x0022a20008000100 */
[----:B------:R-:W-:Y:S01]  /*2bf0*/  NOP ;  /* 0x0000000000007918 */ /* 0x000fe20000000000 */
.L_x_50:
[----:B------:R-:W-:Y:S01]  /*2c00*/  NOP ;  /* 0x0000000000007918 */ /* 0x000fe20000000000 */
[----:B------:R-:W-:Y:S01]  /*2c10*/  @P1 NOP ;  /* 0x0000000000001918 */ /* 0x000fe20000000000 */
[----:B------:R-:W-:Y:S05]  /*2c20*/  @P1 BRA `(.L_x_51) ;  /* 0x0000003000041947 */ /* 0x000fea0003800000 */
[----:B------:R-:W-:Y:S05]  /*2c30*/  @P0 BRA `(.L_x_52) ;  /* 0x00000000002c0947 */ /* 0x000fea0003800000 */
[----:B-12---:R-:W1:Y:S01]  /*2c40*/  S2UR UR5, SR_CgaCtaId ;  /* 0x00000000000579c3 */ /* 0x006e620000008800 */
[----:B------:R-:W-:Y:S01]  /*2c50*/  UMOV UR6, 0x400 ;  /* 0x0000040000067882 */ /* 0x000fe20000000000 */
[----:B------:R-:W-:Y:S01]  /*2c60*/  UMOV UR4, 0x20 ;  /* 0x0000002000047882 */ /* 0x000fe20000000000 */
[----:B------:R-:W-:Y:S01]  /*2c70*/  ELECT P1, URZ, PT ;  /* 0x0000000000ff782f */ /* 0x000fe20003820000 */
[----:B-1----:R-:W-:Y:S02]  /*2c80*/  ULEA UR5, UR5, UR6, 0x18 ;  /* 0x0000000605057291 */ /* 0x002fe4000f8ec0ff */
[----:B------:R-:W-:-:S04]  /*2c90*/  UIADD3 UR6, UPT, UPT, -UR4, 0x100000, URZ ;  /* 0x0010000004067890 */ /* 0x000fc8000fffe1ff */
[----:B------:R-:W-:Y:S02]  /*2ca0*/  USHF.L.U32 UR7, UR6, 0xb, URZ ;  /* 0x0000000b06077899 */ /* 0x000fe400080006ff */
[----:B------:R-:W-:Y:S01]  /*2cb0*/  USHF.L.U32 UR6, UR6, 0x1, URZ ;  /* 0x0000000106067899 */ /* 0x000fe200080006ff */
[----:B------:R-:W1:Y:S11]  /*2cc0*/  FENCE.VIEW.ASYNC.S ;  /* 0x00000000000073c6 */ /* 0x000e760000000000 */
[----:B-1----:R1:W2:Y:S01]  /*2cd0*/  SYNCS.EXCH.64 URZ, [UR5+0x80], UR6 ;  /* 0x0000800605ff75b2 */ /* 0x0022a20008000100 */
[----:B------:R-:W-:Y:S01]  /*2ce0*/  NOP ;  /* 0x0000000000007918 */ /* 0x000fe20000000000 */
.L_x_52:
[----:B------:R-:W-:Y:S01]  /*2cf0*/  NOP ;  /* 0x0000000000007918 */ /* 0x000fe20000000000 */
[----:B------:R-:W-:Y:S05]  /*2d00*/  @P0 BRA `(.L_x_53) ;  /* 0x00000004008c0947 */ /* 0x000fea0003800000 */
[----:B------:R-:W5:Y:S01]  /*2d10*/  S2R R5, SR_CgaCtaId ;  /* 0x0000000000057919 */ /* 0x000f620000008800 */
[----:B-12---:R-:W-:Y:S01]  /*2d20*/  NOP ;  /* 0x0000000000007918 */ /* 0x006fe20000000000 */
[----:B---3--:R-:W-:Y:S02]  /*2d30*/  MOV R0, 0x40 ;  /* 0x0000004000007802 */ /* 0x008fe40000000f00 */
[----:B------:R-:W-:Y:S02]  /*2d40*/  MOV R4, 0x400 ;  /* 0x0000040000047802 */ /* 0x000fe40000000f00 */
[C---:B-----5:R-:W-:Y:S02]  /*2d50*/  LEA R0, R5.reuse, R0, 0x18 ;  /* 0x0000000005007211 */ /* 0x060fe400078ec0ff */
[----:B------:R-:W-:-:S04]  /*2d60*/  LEA R4, R5, R4, 0x18 ;  /* 0x0000000405047211 */ /* 0x000fc800078ec0ff */
[----:B------:R-:W1:Y:S02]  /*2d70*/  LDS.U8 R0, [R0] ;  /* 0x0000000000007984 */ /* 0x000e640000000000 */
[----:B-1----:R-:W-:-:S13]  /*2d80*/  ISETP.NE.AND P0, PT, R0, RZ, PT ;  /* 0x000000ff0000720c */ /* 0x002fda0003f05270 */
[----:B------:R-:W-:Y:S05]  /*2d90*/  @P0 BRA `(.L_x_54) ;  /* 0x0000000400500947 */ /* 0x000fea0003800000 */
[C---:B------:R-:W-:Y:S02]  /*2da0*/  LOP3.LUT R0, R5.reuse, 0x1, RZ, 0xc0, !PT ;  /* 0x0000000105007812 */ /* 0x040fe400078ec0ff */
[----:B------:R-:W-:Y:S02]  /*2db0*/  LOP3.LUT R10, R5, 0x1, RZ, 0x3c, !PT ;  /* 0x00000001050a7812 */ /* 0x000fe400078e3cff */
[----:B------:R-:W-:-:S13]  /*2dc0*/  ISETP.NE.U32.AND P1, PT, R0, 0x1, PT ;  /* 0x000000010000780c */ /* 0x000fda0003f25070 */
[----:B------:R-:W-:Y:S05]  /*2dd0*/  @!P1 BRA `(.L_x_55) ;  /* 0x0000000000c49947 */ /* 0x000fea0003800000 */
[----:B------:R-:W-:Y:S01]  /*2de0*/  ELECT P0, URZ, PT ;  /* 0x0000000000ff782f */ /* 0x000fe20003800000 */
[----:B------:R-:W-:-:S12]  /*2df0*/  BSSY B0, `(.L_x_55) ;  /* 0x000002f000007945 */ /* 0x000fd80003800000 */
[----:B------:R-:W-:Y:S05]  /*2e00*/  @!P0 BRA `(.L_x_56) ;  /* 0x0000000000b48947 */ /* 0x000fea0003800000 */
[----:B------:R-:W-:-:S05]  /*2e10*/  UMOV UR4, 0x10 ;  /* 0x0000001000047882 */ /* 0x000fca0000000000 */
[----:B------:R-:W-:Y:S04]  /*2e20*/  DEPBAR.LE SB1, 0x36 ;  /* 0x00009d800000791a */ /* 0x000fe80000000000 */
[----:B------:R-:W1:Y:S02]  /*2e30*/  UTCATOMSWS.2CTA.FIND_AND_SET.ALIGN UP0, UR4, UR4 ;  /* 0x00000004000475e3 */ /* 0x000e640008200800 */
[----:B-1----:R-:W-:Y:S01]  /*2e40*/  PLOP3.LUT P0, PT, PT, PT, UP0, 0x80, 0x8 ;  /* 0x000000000008781c */ /* 0x002fe20003f0f008 */
[----:B------:R-:W-:-:S03]  /*2e50*/  IMAD.U32 R13, RZ, RZ, UR4 ;  /* 0x00000004ff0d7e24 */ /* 0x000fc6000f8e00ff */
[----:B------:R-:W-:-:S04]  /*2e60*/  SEL R0, RZ, 0xffffffff, !P0 ;  /* 0xffffffffff007807 */ /* 0x000fc80004000000 */
[----:B------:R-:W-:-:S13]  /*2e70*/  ISETP.NE.AND P0, PT, R0, RZ, PT ;  /* 0x000000ff0000720c */ /* 0x000fda0003f05270 */
[----:B------:R-:W-:Y:S05]  /*2e80*/  @P0 BRA `(.L_x_57) ;  /* 0x0000000000240947 */ /* 0x000fea0003800000 */
.L_x_58:
[----:B------:R-:W-:Y:S05]  /*2e90*/  NANOSLEEP 0x64 ;  /* 0x000000640000795d */ /* 0x000fea0003800000 */
[----:B------:R-:W-:-:S05]  /*2ea0*/  UMOV UR4, 0x10 ;  /* 0x0000001000047882 */ /* 0x000fca0000000000 */
[----:B------:R-:W-:Y:S04]  /*2eb0*/  DEPBAR.LE SB1, 0x36 ;  /* 0x00009d800000791a */ /* 0x000fe80000000000 */
[----:B------:R-:W1:Y:S02]  /*2ec0*/  UTCATOMSWS.2CTA.FIND_AND_SET.ALIGN UP0, UR4, UR4 ;  /* 0x00000004000475e3 */ /* 0x000e640008200800 */
[----:B-1----:R-:W-:Y:S01]  /*2ed0*/  PLOP3.LUT P0, PT, PT, PT, UP0, 0x80, 0x8 ;  /* 0x000000000008781c */ /* 0x002fe20003f0f008 */
[----:B------:R-:W-:-:S03]  /*2ee0*/  IMAD.U32 R13, RZ, RZ, UR4 ;  /* 0x00000004ff0d7e24 */ /* 0x000fc6000f8e00ff */
[----:B------:R-:W-:-:S04]  /*2ef0*/  SEL R0, RZ, 0xffffffff, !P0 ;  /* 0xffffffffff007807 */ /* 0x000fc80004000000 */
[----:B------:R-:W-:-:S13]  /*2f00*/  ISETP.NE.AND P0, PT, R0, RZ, PT ;  /* 0x000000ff0000720c */ /* 0x000fda0003f05270 */
[----:B------:R-:W-:Y:S05]  /*2f10*/  @!P0 BRA `(.L_x_58) ;  /* 0xfffffffc00dc8947 */ /* 0x000fea000383ffff */
.L_x_57:
[----:B------:R-:W-:Y:S01]  /*2f20*/  MOV R0, 0x60 ;  /* 0x0000006000007802 */ /* 0x000fe20000000f00 */
[----:B------:R-:W-:Y:S02]  /*2f30*/  VIADD R7, R4, 0x88 ;  /* 0x0000008804077836 */ /* 0x000fe40000000000 */
[----:B------:R-:W-:Y:S01]  /*2f40*/  IMAD.MOV.U32 R8, RZ, RZ, 0x4 ;  /* 0x00000004ff087424 */ /* 0x000fe200078e00ff */
[----:B------:R-:W-:Y:S02]  /*2f50*/  LEA R11, R5, R0, 0x18 ;  /* 0x00000000050b7211 */ /* 0x000fe400078ec0ff */
[----:B------:R-:W-:-:S03]  /*2f60*/  MOV R0, 0x58 ;  /* 0x0000005800007802 */ /* 0x000fc60000000f00 */
[----:B------:R-:W1:Y:S01]  /*2f70*/  LDS R14, [R11] ;  /* 0x000000000b0e7984 */ /* 0x000e620000000800 */
[----:B------:R-:W-:Y:S01]  /*2f80*/  LEA R3, R5, R0, 0x18 ;  /* 0x0000000005037211 */ /* 0x000fe200078ec0ff */
[----:B-1----:R-:W-:-:S04]  /*2f90*/  IMAD.U32 R14, R14, -0x80000000, RZ ;  /* 0x800000000e0e7824 */ /* 0x002fc800078e00ff */
[----:B------:R-:W1:Y:S02]  /*2fa0*/  SYNCS.PHASECHK.TRANS64.TRYWAIT P0, [R3+URZ], R14 ;  /* 0x0000000e030075a7 */ /* 0x000e6400080011ff */
[----:B-1----:R-:W-:Y:S05]  /*2fb0*/  @P0 BRA `(.L_x_59) ;  /* 0x0000000000080947 */ /* 0x002fea0003800000 */
[----:B------:R-:W1:Y:S02]  /*2fc0*/  SYNCS.PHASECHK.TRANS64.TRYWAIT P0, [R3+URZ], R14 ;  /* 0x0000000e030075a7 */ /* 0x000e6400080011ff */
[----:B-1----:R-:W-:Y:S05]  /*2fd0*/  @!P0 BRA `(.L_x_60) ;  /* 0x00000030004c8947 */ /* 0x002fea0003800000 */
.L_x_59:
[C---:B-1----:R-:W-:Y:S01]  /*2fe0*/  PRMT R3, R10.reuse, 0x654, R3 ;  /* 0x000006540a037816 */ /* 0x042fe20000000003 */
[C---:B------:R-:W-:Y:S01]  /*2ff0*/  IMAD.SHL.U32 R9, R13.reuse, 0x20, RZ ;  /* 0x000000200d097824 */ /* 0x040fe200078e00ff */
[----:B------:R-:W-:Y:S01]  /*3000*/  PRMT R2, R10, 0x654, R7 ;  /* 0x000006540a027816 */ /* 0x000fe20000000007 */
[----:B------:R-:W-:Y:S01]  /*3010*/  IMAD.MOV.U32 R6, RZ, RZ, 0xffff ;  /* 0x0000ffffff067424 */ /* 0x000fe200078e00ff */
[----:B------:R1:W-:Y:S01]  /*3020*/  SYNCS.ARRIVE.TRANS64.RED RZ, [R3+URZ], R8 ;  /* 0x0000000803ff79a7 */ /* 0x0003e200080004ff */
[----:B------:R-:W-:Y:S01]  /*3030*/  IMAD.MOV.U32 R0, RZ, RZ, 0x1 ;  /* 0x00000001ff007424 */ /* 0x000fe200078e00ff */
[----:B------:R2:W-:Y:S01]  /*3040*/  STS [R4+0x88], R9 ;  /* 0x0000880904007388 */ /* 0x0005e20000000800 */
[----:B------:R-:W-:Y:S01]  /*3050*/  VIADD R7, R13, 0x10 ;  /* 0x000000100d077836 */ /* 0x000fe20000000000 */
[----:B------:R-:W-:Y:S02]  /*3060*/  SHF.L.U32 R6, R6, R13, RZ ;  /* 0x0000000d06067219 */ /* 0x000fe400000006ff */
[----:B------:R2:W-:Y:S02]  /*3070*/  STAS [R2.64], R13 ;  /* 0x0000000d02007dbd */ /* 0x0005e4000c0008ff */
[----:B------:R-:W-:-:S04]  /*3080*/  SHF.L.U32 R7, R0, R7, RZ ;  /* 0x0000000700077219 */ /* 0x000fc800000006ff */
[----:B------:R-:W-:Y:S02]  /*3090*/  LOP3.LUT R6, R7, R6, RZ, 0xfc, !PT ;  /* 0x0000000607067212 */ /* 0x000fe400078efcff */
[----:B-1----:R-:W-:-:S04]  /*30a0*/  MOV R8, 0x50 ;  /* 0x0000005000087802 */ /* 0x002fc80000000f00 */
[----:B------:R-:W-:-:S05]  /*30b0*/  LEA R7, R5, R8, 0x18 ;  /* 0x0000000805077211 */ /* 0x000fca00078ec0ff */
[----:B------:R2:W-:Y:S04]  /*30c0*/  ATOMS.OR RZ, [R7], R6 ;  /* 0x0000000607ff738c */ /* 0x0005e80003000000 */
[----:B------:R2:W-:Y:S02]  /*30d0*/  ATOMS.XOR RZ, [R11], R0 ;  /* 0x000000000bff738c */ /* 0x0005e40003800000 */
.L_x_56:
[----:B------:R-:W-:Y:S05]  /*30e0*/  BSYNC B0 ;  /* 0x0000000000007941 */ /* 0x000fea0003800000 */
.L_x_55:
[----:B------:R-:W-:Y:S05]  /*30f0*/  @P1 BRA `(.L_x_61) ;  /* 0x0000000000881947 */ /* 0x000fea0003800000 */
[----:B------:R-:W-:Y:S05]  /*3100*/  WARPSYNC.ALL ;  /* 0x0000000000007948 */ /* 0x000fea0003800000 */
[----:B------:R-:W-:Y:S01]  /*3110*/  NOP ;  /* 0x0000000000007918 */ /* 0x000fe20000000000 */
[----:B------:R-:W-:-:S13]  /*3120*/  ELECT P0, URZ, PT ;  /* 0x0000000000ff782f */ /* 0x000fda0003800000 */
[----:B------:R-:W-:Y:S05]  /*3130*/  @!P0 BRA `(.L_x_61) ;  /* 0x0000000000788947 */ /* 0x000fea0003800000 */
[----:B--2---:R-:W-:Y:S02]  /*3140*/  MOV R0, 0x60 ;  /* 0x0000006000007802 */ /* 0x004fe40000000f00 */
[----:B------:R-:W-:Y:S02]  /*3150*/  MOV R2, 0x58 ;  /* 0x0000005800027802 */ /* 0x000fe40000000f00 */
[C---:B------:R-:W-:Y:S02]  /*3160*/  LEA R7, R5.reuse, R0, 0x18 ;  /* 0x0000000005077211 */ /* 0x040fe400078ec0ff */
[----:B------:R-:W-:-:S03]  /*3170*/  LEA R3, R5, R2, 0x18 ;  /* 0x0000000205037211 */ /* 0x000fc600078ec0ff */
[----:B------:R-:W1:Y:S02]  /*3180*/  LDS R0, [R7] ;  /* 0x0000000007007984 */ /* 0x000e640000000800 */
[----:B-1----:R-:W-:-:S04]  /*3190*/  IMAD.U32 R8, R0, -0x80000000, RZ ;  /* 0x8000000000087824 */ /* 0x002fc800078e00ff */
[----:B------:R-:W1:Y:S02]  /*31a0*/  SYNCS.PHASECHK.TRANS64.TRYWAIT P0, [R3+URZ], R8 ;  /* 0x00000008030075a7 */ /* 0x000e6400080011ff */
[----:B-1----:R-:W-:Y:S05]  /*31b0*/  @P0 BRA `(.L_x_62) ;  /* 0x0000000000080947 */ /* 0x002fea0003800000 */
[----:B------:R-:W1:Y:S02]  /*31c0*/  SYNCS.PHASECHK.TRANS64.TRYWAIT P0, [R3+URZ], R8 ;  /* 0x00000008030075a7 */ /* 0x000e6400080011ff */
[----:B-1----:R-:W-:Y:S05]  /*31d0*/  @!P0 BRA `(.L_x_63) ;  /* 0x0000002c00e48947 */ /* 0x002fea0003800000 */
.L_x_62:
[----:B------:R-:W2:Y:S01]  /*31e0*/  LDS R13, [R4+0x88] ;  /* 0x00008800040d7984 */ /* 0x000ea20000000800 */
[----:B------:R-:W-:Y:S01]  /*31f0*/  IMAD.MOV.U32 R2, RZ, RZ, 0xffff ;  /* 0x0000ffffff027424 */ /* 0x000fe200078e00ff */
[----:B-1----:R-:W-:Y:S01]  /*3200*/  PRMT R3, R10, 0x654, R3 ;  /* 0x000006540a037816 */ /* 0x002fe20000000003 */
[----:B------:R-:W-:Y:S02]  /*3210*/  IMAD.MOV.U32 R0, RZ, RZ, 0x1 ;  /* 0x00000001ff007424 */ /* 0x000fe400078e00ff */
[C---:B--2---:R-:W-:Y:S01]  /*3220*/  IMAD.SHL.U32 R11, R13.reuse, 0x20, RZ ;  /* 0x000000200d0b7824 */ /* 0x044fe200078e00ff */
[----:B------:R-:W-:Y:S01]  /*3230*/  SHF.L.U32 R2, R2, R13, RZ ;  /* 0x0000000d02027219 */ /* 0x000fe200000006ff */
[----:B------:R-:W-:-:S03]  /*3240*/  VIADD R9, R13, 0x10 ;  /* 0x000000100d097836 */ /* 0x000fc60000000000 */
[----:B------:R1:W-:Y:S01]  /*3250*/  STS [R4+0x88], R11 ;  /* 0x0000880b04007388 */ /* 0x0003e20000000800 */
[----:B------:R-:W-:Y:S02]  /*3260*/  MOV R6, 0x50 ;  /* 0x0000005000067802 */ /* 0x000fe40000000f00 */
[----:B------:R-:W-:Y:S02]  /*3270*/  SHF.L.U32 R9, R0, R9, RZ ;  /* 0x0000000900097219 */ /* 0x000fe400000006ff */
[----:B------:R-:W-:Y:S02]  /*3280*/  LEA R5, R5, R6, 0x18 ;  /* 0x0000000605057211 */ /* 0x000fe400078ec0ff */
[----:B------:R-:W-:-:S05]  /*3290*/  LOP3.LUT R2, R9, R2, RZ, 0xfc, !PT ;  /* 0x0000000209027212 */ /* 0x000fca00078efcff */
[----:B------:R1:W-:Y:S01]  /*32a0*/  ATOMS.OR RZ, [R5], R2 ;  /* 0x0000000205ff738c */ /* 0x0003e20003000000 */
[----:B------:R1:W-:Y:S03]  /*32b0*/  SYNCS.ARRIVE.TRANS64.RED.A1T0 RZ, [R3+URZ], RZ ;  /* 0x000000ff03ff79a7 */ /* 0x0003e600081004ff */
[----:B------:R1:W-:Y:S01]  /*32c0*/  ATOMS.XOR RZ, [R7], R0 ;  /* 0x0000000007ff738c */ /* 0x0003e20003800000 */
[----:B------:R-:W-:Y:S05]  /*32d0*/  BRA `(.L_x_61) ;  /* 0x0000000000107947 */ /* 0x000fea0003800000 */
.L_x_54:
[----:B------:R-:W-:Y:S02]  /*32e0*/  MOV R3, 0xffffffff ;  /* 0xffffffff00037802 */ /* 0x000fe40000000f00 */
[----:B------:R-:W-:-:S03]  /*32f0*/  MOV R2, 0x3320 ;  /* 0x0000332000027802 */ /* 0x000fc60000000f00 */
[----:B------:R1:W-:Y:S04]  /*3300*/  STS [R4+0x88], R3 ;  /* 0x0000880304007388 */ /* 0x0003e80000000800 */
[----:B-1--4-:R-:W-:Y:S05]  /*3310*/  CALL.REL.NOINC `($__internal_1_$__cuda_sm10x_tcgen05_guardrail_trap_phase_invalid_during_alloc) ;  /* 0x0000003000107944 */ /* 0x012fea0003c00000 */
.L_x_61:
[----:B------:R-:W-:Y:S05]  /*3320*/  WARPSYNC.ALL ;  /* 0x0000000000007948 */ /* 0x000fea0003800000 */
[----:B------:R-:W-:Y:S01]  /*3330*/  NOP ;  /* 0x0000000000007918 */ /* 0x000fe20000000000 */
.L_x_53:
[----:B--2---:R-:W2:Y:S08]  /*3340*/  S2UR UR4, SR_CgaCtaId ;  /* 0x00000000000479c3 */ /* 0x004eb00000008800 */
[----:B-1----:R-:W-:Y:S01]  /*3350*/  BAR.SYNC.DEFER_BLOCKING 0x3, 0xa0 ;  /* 0x00c2800000007b1d */ /* 0x002fe20000010000 */
[----:B---3--:R-:W-:Y:S01]  /*3360*/  MOV R3, 0x400 ;  /* 0x0000040000037802 */ /* 0x008fe20000000f00 */
[----:B--2---:R-:W-:-:S05]  /*3370*/  IMAD.U32 R2, RZ, RZ, UR4 ;  /* 0x00000004ff027e24 */ /* 0x004fca000f8e00ff */
[----:B------:R-:W-:-:S05]  /*3380*/  LEA R3, R2, R3, 0x18 ;  /* 0x0000000302037211 */ /* 0x000fca00078ec0ff */
[----:B------:R1:W2:Y:S01]  /*3390*/  LDS R84, [R3+0x88] ;  /* 0x0000880003547984 */ /* 0x0002a20000000800 */
[----:B------:R-:W3:Y:S02]  /*33a0*/  SYNCS.PHASECHK.TRANS64.TRYWAIT P0, [R3+URZ+0x60], RZ ;  /* 0x000060ff030075a7 */ /* 0x000ee400080011ff */
[----:B-123--:R-:W-:Y:S05]  /*33b0*/  @!P0 BRA `(.L_x_64) ;  /* 0x0000002c00848947 */ /* 0x00efea0003800000 */
.L_x_107:
[----:B------:R-:W2:Y:S01]  /*33c0*/  LDS.128 R60, [R3+0x31010] ;  /* 0x03101000033c7984 */ /* 0x000ea20000000c00 */
[----:B------:R-:W-:Y:S01]  /*33d0*/  HFMA2 R0, -RZ, RZ, 0, 5.9604644775390625e-08 ;  /* 0x00000001ff007431 */ /* 0x000fe200000001ff */
[----:B------:R3:W-:Y:S06]  /*33e0*/  MEMBAR.ALL.CTA ;  /* 0x0000000000007992 */ /* 0x0007ec0000008000 */
[----:B---3--:R-:W3:Y:S02]  /*33f0*/  FENCE.VIEW.ASYNC.S ;  /* 0x00000000000073c6 */ /* 0x008ee40000000000 */
[----:B---3--:R3:W-:Y:S01]  /*3400*/  SYNCS.ARRIVE.TRANS64.ART0 RZ, [R3+URZ+0x70], R0 ;  /* 0x0000700003ff79a7 */ /* 0x0087e200085000ff */
[----:B--2---:R-:W-:-:S13]  /*3410*/  ISETP.NE.AND P0, PT, R63, 0x1, PT ;  /* 0x000000013f00780c */ /* 0x004fda0003f05270 */
[----:B---3--:R-:W-:Y:S05]  /*3420*/  @P0 BRA `(.L_x_65) ;  /* 0x0000002000cc0947 */ /* 0x008fea0003800000 */
[C---:B------:R-:W-:Y:S01]  /*3430*/  IMAD.SHL.U32 R6, R68.reuse, 0x20, RZ ;  /* 0x0000002044067824 */ /* 0x040fe200078e00ff */
[----:B------:R-:W-:Y:S01]  /*3440*/  SHF.R.U32.HI R5, RZ, 0x5, R68 ;  /* 0x00000005ff057819 */ /* 0x000fe20000011644 */
[----:B------:R-:W-:Y:S01]  /*3450*/  IMAD.SHL.U32 R4, R68, 0x80, RZ ;  /* 0x0000008044047824 */ /* 0x000fe200078e00ff */
[----:B------:R-:W-:Y:S01]  /*3460*/  ISETP.NE.AND P0, PT, R2, UR22, PT ;  /* 0x0000001602007c0c */ /* 0x000fe2000bf05270 */
[----:B------:R-:W-:Y:S01]  /*3470*/  USHF.R.U32.HI UR5, URZ, 0x1, UR14 ;  /* 0x00000001ff057899 */ /* 0x000fe2000801160e */
[----:B------:R-:W-:Y:S01]  /*3480*/  LOP3.LUT R6, R6, 0x3e0, RZ, 0xc0, !PT ;  /* 0x000003e006067812 */ /* 0x000fe200078ec0ff */
[----:B------:R-:W2:Y:S01]  /*3490*/  S2R R67, SR_LANEID ;  /* 0x0000000000437919 */ /* 0x000ea20000000000 */
[----:B------:R-:W-:Y:S01]  /*34a0*/  LOP3.LUT R4, R4, 0xf80, RZ, 0xc0, !PT ;  /* 0x00000f8004047812 */ /* 0x000fe200078ec0ff */
[----:B------:R-:W3:Y:S01]  /*34b0*/  S2UR UR7, SR_CgaCtaId ;  /* 0x00000000000779c3 */ /* 0x000ee20000008800 */
[----:B------:R-:W-:Y:S01]  /*34c0*/  ISETP.LT.AND P0, PT, R2, RZ, P0 ;  /* 0x000000ff0200720c */ /* 0x000fe20000701270 */
[C---:B------:R-:W-:Y:S01]  /*34d0*/  IMAD R6, R5.reuse, 0x400, R6 ;  /* 0x0000040005067824 */ /* 0x040fe200078e0206 */
[----:B------:R-:W-:Y:S01]  /*34e0*/  UIADD3 UR4, UPT, UPT, UR5, -0x1, URZ ;  /* 0xffffffff05047890 */ /* 0x000fe2000fffe0ff */
[----:B------:R-:W-:Y:S01]  /*34f0*/  IMAD R4, R5, 0x1000, R4 ;  /* 0x0000100005047824 */ /* 0x000fe200078e0204 */
[----:B------:R-:W1:Y:S01]  /*3500*/  LDCU.64 UR8, c[0x0][0x348] ;  /* 0x00006900ff0877ac */ /* 0x000e620008000a00 */
[----:B------:R-:W-:-:S02]  /*3510*/  IMAD.IADD R6, R3, 0x1, R6 ;  /* 0x0000000103067824 */ /* 0x000fc400078e0206 */
[C---:B------:R-:W-:Y:S02]  /*3520*/  IMAD.IADD R4, R3.reuse, 0x1, R4 ;  /* 0x0000000103047824 */ /* 0x040fe400078e0204 */
[C---:B------:R-:W-:Y:S02]  /*3530*/  VIADD R9, R6.reuse, 0x4410 ;  /* 0x0000441006097836 */ /* 0x040fe40000000000 */
[----:B------:R-:W-:Y:S02]  /*3540*/  VIADD R6, R6, 0x4400 ;  /* 0x0000440006067836 */ /* 0x000fe40000000000 */
[C---:B------:R-:W-:Y:S01]  /*3550*/  VIADD R7, R4.reuse, 0x430 ;  /* 0x0000043004077836 */ /* 0x040fe20000000000 */
[----:B------:R-:W-:Y:S01]  /*3560*/  SHF.R.U32.HI R82, RZ, 0x3, R9 ;  /* 0x00000003ff527819 */ /* 0x000fe20000011609 */
[----:B------:R-:W-:Y:S01]  /*3570*/  VIADD R8, R4, 0x420 ;  /* 0x0000042004087836 */ /* 0x000fe20000000000 */
[----:B------:R-:W-:Y:S01]  /*3580*/  SHF.R.U32.HI R81, RZ, 0x3, R6 ;  /* 0x00000003ff517819 */ /* 0x000fe20000011606 */
[----:B------:R-:W-:Y:S01]  /*3590*/  IMAD.U32 R11, RZ, RZ, UR4 ;  /* 0x00000004ff0b7e24 */ /* 0x000fe2000f8e00ff */
[----:B------:R-:W-:Y:S01]  /*35a0*/  SHF.R.U32.HI R80, RZ, 0x3, R7 ;  /* 0x00000003ff507819 */ /* 0x000fe20000011607 */
[----:B------:R-:W-:Y:S01]  /*35b0*/  @!P0 IMAD R11, RZ, RZ, UR5 ;  /* 0x00000005ff0b8e24 */ /* 0x000fe2000f8e02ff */
[----:B------:R-:W-:Y:S01]  /*35c0*/  LOP3.LUT R81, R6, 0x10, R81, 0x78, !PT ;  /* 0x0000001006517812 */ /* 0x000fe200078e7851 */
[C---:B------:R-:W-:Y:S01]  /*35d0*/  VIADD R6, R4.reuse, 0x400 ;  /* 0x0000040004067836 */ /* 0x040fe20000000000 */
[----:B------:R-:W-:Y:S01]  /*35e0*/  SHF.R.U32.HI R79, RZ, 0x3, R8 ;  /* 0x00000003ff4f7819 */ /* 0x000fe20000011608 */
[----:B------:R-:W-:Y:S01]  /*35f0*/  VIADD R66, R3, 0x58 ;  /* 0x0000005803427836 */ /* 0x000fe20000000000 */
[----:B------:R-:W-:Y:S01]  /*3600*/  LOP3.LUT R82, R9, 0x10, R82, 0x78, !PT ;  /* 0x0000001009527812 */ /* 0x000fe200078e7852 */
[C---:B------:R-:W-:Y:S01]  /*3610*/  VIADD R9, R4.reuse, 0x410 ;  /* 0x0000041004097836 */ /* 0x040fe20000000000 */
[----:B------:R-:W-:Y:S01]  /*3620*/  SHF.R.U32.HI R77, RZ, 0x3, R6 ;  /* 0x00000003ff4d7819 */ /* 0x000fe20000011606 */
[----:B------:R-:W-:Y:S01]  /*3630*/  IMAD.IADD R11, R11, 0x1, R11 ;  /* 0x000000010b0b7824 */ /* 0x000fe200078e020b */
[----:B------:R-:W-:Y:S01]  /*3640*/  LOP3.LUT R80, R7, 0x70, R80, 0x78, !PT ;  /* 0x0000007007507812 */ /* 0x000fe200078e7850 */
[----:B------:R-:W-:Y:S01]  /*3650*/  VIADD R7, R4, 0x470 ;  /* 0x0000047004077836 */ /* 0x000fe20000000000 */
[----:B------:R-:W-:Y:S01]  /*3660*/  LOP3.LUT R79, R8, 0x70, R79, 0x78, !PT ;  /* 0x00000070084f7812 */ /* 0x000fe200078e784f */
[----:B------:R-:W-:Y:S01]  /*3670*/  VIADD R8, R4, 0x460 ;  /* 0x0000046004087836 */ /* 0x000fe20000000000 */
[----:B------:R-:W-:Y:S01]  /*3680*/  LOP3.LUT R77, R6, 0x70, R77, 0x78, !PT ;  /* 0x00000070064d7812 */ /* 0x000fe200078e784d */
[C---:B------:R-:W-:Y:S01]  /*3690*/  VIADD R6, R4.reuse, 0x450 ;  /* 0x0000045004067836 */ /* 0x040fe20000000000 */
[----:B------:R-:W-:Y:S01]  /*36a0*/  SHF.R.U32.HI R78, RZ, 0x3, R9 ;  /* 0x00000003ff4e7819 */ /* 0x000fe20000011609 */
[----:B------:R-:W-:Y:S01]  /*36b0*/  VIADD R4, R4, 0x440 ;  /* 0x0000044004047836 */ /* 0x000fe20000000000 */
[----:B------:R-:W-:Y:S01]  /*36c0*/  SHF.R.U32.HI R76, RZ, 0x3, R7 ;  /* 0x00000003ff4c7819 */ /* 0x000fe20000011607 */
[----:B------:R-:W-:Y:S01]  /*36d0*/  IMAD R83, R86, 0x4, R3 ;  /* 0x0000000456537824 */ /* 0x000fe200078e0203 */
[----:B------:R-:W-:Y:S01]  /*36e0*/  SHF.R.U32.HI R75, RZ, 0x3, R8 ;  /* 0x00000003ff4b7819 */ /* 0x000fe20000011608 */
[----:B------:R-:W-:Y:S01]  /*36f0*/  IMAD.MOV.U32 R72, RZ, RZ, 0x1 ;  /* 0x00000001ff487424 */ /* 0x000fe200078e00ff */
[----:B------:R-:W-:Y:S01]  /*3700*/  SHF.R.U32.HI R73, RZ, 0x3, R6 ;  /* 0x00000003ff497819 */ /* 0x000fe20000011606 */
[----:B------:R-:W-:Y:S01]  /*3710*/  IMAD.MOV.U32 R70, RZ, RZ, RZ ;  /* 0x000000ffff467224 */ /* 0x000fe200078e00ff */
[----:B------:R-:W-:Y:S01]  /*3720*/  SHF.R.U32.HI R71, RZ, 0x3, R4 ;  /* 0x00000003ff477819 */ /* 0x000fe20000011604 */
[----:B------:R-:W-:Y:S01]  /*3730*/  IMAD.MOV.U32 R69, RZ, RZ, RZ ;  /* 0x000000ffff457224 */ /* 0x000fe200078e00ff */
[----:B------:R-:W-:Y:S01]  /*3740*/  PRMT R66, R11, 0x654, R66 ;  /* 0x000006540b427816 */ /* 0x000fe20000000042 */
[----:B------:R-:W-:Y:S01]  /*3750*/  IMAD R74, R5, 0x200000, R84 ;  /* 0x00200000054a7824 */ /* 0x000fe200078e0254 */
[----:B------:R-:W-:-:S02]  /*3760*/  LOP3.LUT R78, R9, 0x70, R78, 0x78, !PT ;  /* 0x00000070094e7812 */ /* 0x000fc400078e784e */
[----:B------:R-:W-:Y:S02]  /*3770*/  LOP3.LUT R76, R7, 0x70, R76, 0x78, !PT ;  /* 0x00000070074c7812 */ /* 0x000fe400078e784c */
[----:B------:R-:W-:Y:S02]  /*3780*/  LOP3.LUT R75, R8, 0x70, R75, 0x78, !PT ;  /* 0x00000070084b7812 */ /* 0x000fe400078e784b */
[----:B------:R-:W-:Y:S02]  /*3790*/  LOP3.LUT R73, R6, 0x70, R73, 0x78, !PT ;  /* 0x0000007006497812 */ /* 0x000fe400078e7849 */
[----:B-123--:R-:W-:-:S07]  /*37a0*/  LOP3.LUT R71, R4, 0x70, R71, 0x78, !PT ;  /* 0x0000007004477812 */ /* 0x00efce00078e7847 */
.L_x_78:
[----:B----4-:R-:W1:Y:S01]  /*37b0*/  LDC.64 R8, c[0x0][0x750] ;  /* 0x0001d400ff087b82 */ /* 0x010e620000000a00 */
[----:B------:R-:W-:-:S05]  /*37c0*/  IMAD.SHL.U32 R5, R60, 0x100, RZ ;  /* 0x000001003c057824 */ /* 0x000fca00078e00ff */
[----:B------:R-:W-:Y:S02]  /*37d0*/  LEA.HI.SX32 R4, R5, R68, 0x1f ;  /* 0x0000004405047211 */ /* 0x000fe400078ffaff */
[----:B------:R-:W2:Y:S01]  /*37e0*/  LDC.64 R6, c[0x0][0x758] ;  /* 0x0001d600ff067b82 */ /* 0x000ea20000000a00 */
[----:B-1----:R-:W-:-:S05]  /*37f0*/  IMAD.WIDE R8, R62, 0x4, R8 ;  /* 0x000000043e087825 */ /* 0x002fca00078e0208 */
[----:B------:R1:W5:Y:S01]  /*3800*/  LDG.E R85, desc[UR30][R8.64] ;  /* 0x0000001e08557981 */ /* 0x000362000c1e1900 */
[----:B--2---:R-:W-:-:S04]  /*3810*/  IMAD.WIDE R10, R4, 0x4, R6 ;  /* 0x00000004040a7825 */ /* 0x004fc800078e0206 */
[----:B------:R-:W-:Y:S01]  /*3820*/  IMAD.U32 R4, R69, -0x80000000, RZ ;  /* 0x8000000045047824 */ /* 0x000fe200078e00ff */
[----:B------:R1:W5:Y:S03]  /*3830*/  LDG.E R63, desc[UR30][R10.64] ;  /* 0x0000001e0a3f7981 */ /* 0x000366000c1e1900 */
[----:B------:R-:W2:Y:S01]  /*3840*/  SYNCS.PHASECHK.TRANS64.TRYWAIT P0, [R3+URZ+0x50], R4 ;  /* 0x00005004030075a7 */ /* 0x000ea200080011ff */
[----:B------:R-:W-:-:S04]  /*3850*/  LEA.HI R6, R60, R60, RZ, 0x1 ;  /* 0x0000003c3c067211 */ /* 0x000fc800078f08ff */
[----:B------:R-:W-:-:S04]  /*3860*/  LOP3.LUT R5, R6, 0xfffffffe, RZ, 0xc0, !PT ;  /* 0xfffffffe06057812 */ /* 0x000fc800078ec0ff */
[----:B------:R-:W-:-:S04]  /*3870*/  ISETP.NE.AND P1, PT, R60, R5, PT ;  /* 0x000000053c00720c */ /* 0x000fc80003f25270 */
[----:B------:R-:W-:Y:S02]  /*3880*/  ISETP.LT.AND P1, PT, R60, RZ, P1 ;  /* 0x000000ff3c00720c */ /* 0x000fe40000f21270 */
[----:B------:R-:W-:Y:S01]  /*3890*/  SHF.R.U32.HI R5, RZ, 0x1, R6 ;  /* 0x00000001ff057819 */ /* 0x000fe20000011606 */
[----:B------:R-:W-:-:S03]  /*38a0*/  IMAD.MOV.U32 R65, RZ, RZ, R62 ;  /* 0x000000ffff417224 */ /* 0x000fc600078e003e */
[----:B------:R-:W-:-:S07]  /*38b0*/  IADD3 R87, PT, PT, R5, -0x1, RZ ;  /* 0xffffffff05577810 */ /* 0x000fce0007ffe0ff */
[----:B------:R-:W-:Y:S01]  /*38c0*/  @!P1 IADD3 R87, PT, PT, R5, RZ, RZ ;  /* 0x000000ff05579210 */ /* 0x000fe20007ffe0ff */
[----:B-12---:R-:W-:Y:S06]  /*38d0*/  @!P0 BRA `(.L_x_66) ;  /* 0x0000002800508947 */ /* 0x006fec0003800000 */
.L_x_109:
[----:B------:R-:W-:Y:S01]  /*38e0*/  SHF.R.S32.HI R64, RZ, 0x1f, R62 ;  /* 0x0000001fff407819 */ /* 0x000fe2000001143e */
[C---:B------:R-:W-:Y:S01]  /*38f0*/  IMAD R62, R69.reuse, 0xd0, R74 ;  /* 0x000000d0453e7824 */ /* 0x040fe200078e024a */
[----:B------:R-:W-:Y:S02]  /*3900*/  ISETP.NE.AND P4, PT, R69, RZ, PT ;  /* 0x000000ff4500720c */ /* 0x000fe40003f85270 */
[----:B------:R-:W-:Y:S02]  /*3910*/  CS2R R90, SRZ ;  /* 0x00000000005a7805 */ /* 0x000fe4000001ff00 */
[----:B------:R-:W-:Y:S02]  /*3920*/  CS2R R88, SRZ ;  /* 0x0000000000587805 */ /* 0x000fe4000001ff00 */
[----:B------:R-:W-:-:S07]  /*3930*/  LEA R87, R87, UR21, 0x8 ;  /* 0x0000001557577c11 */ /* 0x000fce000f8e40ff */
.L_x_73:
[----:B------:R-:W-:Y:S01]  /*3940*/  IADD3 R60, PT, PT, R90, 0x3, RZ ;  /* 0x000000035a3c7810 */ /* 0x000fe20007ffe0ff */
[----:B------:R-:W-:Y:S05]  /*3950*/  WARPSYNC.ALL ;  /* 0x0000000000007948 */ /* 0x000fea0003800000 */
[----:B------:R-:W-:Y:S01]  /*3960*/  NOP ;  /* 0x0000000000007918 */ /* 0x000fe20000000000 */
[----:B------:R-:W-:Y:S01]  /*3970*/  SEL R60, R60, R89, !P4 ;  /* 0x000000593c3c7207 */ /* 0x000fe20006000000 */
[----:B------:R-:W-:Y:S01]  /*3980*/  BSSY.RECONVERGENT B0, `(.L_x_67) ;  /* 0x000005a000007945 */ /* 0x000fe20003800200 */
[----:B------:R-:W-:Y:S02]  /*3990*/  ISETP.NE.AND P0, PT, R88, RZ, PT ;  /* 0x000000ff5800720c */ /* 0x000fe40003f05270 */
[----:B------:R-:W-:-:S04]  /*39a0*/  SHF.L.U32 R92, R60, 0x6, RZ ;  /* 0x000000063c5c7819 */ /* 0x000fc800000006ff */
[----:B------:R-:W-:-:S04]  /*39b0*/  IADD3 R4, PT, PT, R62, R92, RZ ;  /* 0x0000005c3e047210 */ /* 0x000fc80007ffe0ff */
[----:B------:R-:W-:-:S13]  /*39c0*/  R2UR UR4, R4 ;  /* 0x00000000040472ca */ /* 0x000fda00000e0000 */
[----:B------:R-:W2:Y:S01]  /*39d0*/  LDTM.x32 R28, tmem[UR4+0x20] ;  /* 0x00002004001c79ee */ /* 0x000ea200082c0000 */
[----:B------:R-:W-:Y:S01]  /*39e0*/  R2UR UR4, R4 ;  /* 0x00000000040472ca */ /* 0x000fe200000e0000 */
[C---:B--2--5:R-:W-:Y:S01]  /*39f0*/  FMUL R93, R85.reuse, R28 ;  /* 0x0000001c555d7220 */ /* 0x064fe20000400000 */
[C---:B------:R-:W-:Y:S01]  /*3a00*/  FMUL R94, R85.reuse, R29 ;  /* 0x0000001d555e7220 */ /* 0x040fe20000400000 */
[C---:B------:R-:W-:Y:S01]  /*3a10*/  FMUL R95, R85.reuse, R30 ;  /* 0x0000001e555f7220 */ /* 0x040fe20000400000 */
[C---:B------:R-:W-:Y:S01]  /*3a20*/  FMUL R96, R85.reuse, R31 ;  /* 0x0000001f55607220 */ /* 0x040fe20000400000 */
[C---:B------:R-:W-:Y:S01]  /*3a30*/  FMUL R97, R85.reuse, R32 ;  /* 0x0000002055617220 */ /* 0x040fe20000400000 */
[C---:B------:R-:W-:Y:S01]  /*3a40*/  FMUL R98, R85.reuse, R33 ;  /* 0x0000002155627220 */ /* 0x040fe20000400000 */
[C---:B------:R-:W-:Y:S01]  /*3a50*/  FMUL R99, R85.reuse, R34 ;  /* 0x0000002255637220 */ /* 0x040fe20000400000 */
[C---:B------:R-:W-:Y:S01]  /*3a60*/  FMUL R100, R85.reuse, R35 ;  /* 0x0000002355647220 */ /* 0x040fe20000400000 */
[----:B------:R-:W-:-:S04]  /*3a70*/  FMUL R36, R85, R36 ;  /* 0x0000002455247220 */ /* 0x000fc80000400000 */
[----:B-1----:R-:W1:Y:S01]  /*3a80*/  LDTM.x32 R4, tmem[UR4] ;  /* 0x00000004000479ee */ /* 0x002e6200082c0000 */
[C---:B------:R-:W-:Y:S01]  /*3a90*/  FMUL R37, R85.reuse, R37 ;  /* 0x0000002555257220 */ /* 0x040fe20000400000 */
        /* <DEDUP_REMOVED lines=22> */
[C---:B-1----:R-:W-:Y:S01]  /*3c00*/  FMUL R105, R85.reuse, R8 ;  /* 0x0000000855697220 */ /* 0x042fe20000400000 */
        /* <DEDUP_REMOVED lines=30> */
[----:B------:R-:W-:Y:S01]  /*3df0*/  FMUL R35, R85, R35 ;  /* 0x0000002355237220 */ /* 0x000fe20000400000 */
[----:B------:R-:W-:-:S02]  /*3e00*/  F2FP.BF16.F32.PACK_AB R8, R94, R93 ;  /* 0x0000005d5e08723e */ /* 0x000fc400000010ff */
[----:B------:R-:W-:Y:S02]  /*3e10*/  F2FP.BF16.F32.PACK_AB R9, R96, R95 ;  /* 0x0000005f6009723e */ /* 0x000fe400000010ff */
[----:B------:R-:W-:Y:S02]  /*3e20*/  F2FP.BF16.F32.PACK_AB R10, R98, R97 ;  /* 0x00000061620a723e */ /* 0x000fe400000010ff */
[----:B------:R-:W-:Y:S02]  /*3e30*/  F2FP.BF16.F32.PACK_AB R11, R100, R99 ;  /* 0x00000063640b723e */ /* 0x000fe400000010ff */
[----:B------:R-:W-:Y:S02]  /*3e40*/  F2FP.BF16.F32.PACK_AB R12, R37, R36 ;  /* 0x00000024250c723e */ /* 0x000fe400000010ff */
[----:B------:R-:W-:Y:S02]  /*3e50*/  F2FP.BF16.F32.PACK_AB R13, R39, R38 ;  /* 0x00000026270d723e */ /* 0x000fe400000010ff */
[----:B------:R-:W-:-:S02]  /*3e60*/  F2FP.BF16.F32.PACK_AB R14, R41, R40 ;  /* 0x00000028290e723e */ /* 0x000fc400000010ff */
[----:B------:R-:W-:Y:S02]  /*3e70*/  F2FP.BF16.F32.PACK_AB R15, R43, R42 ;  /* 0x0000002a2b0f723e */ /* 0x000fe400000010ff */
[----:B------:R-:W-:Y:S02]  /*3e80*/  F2FP.BF16.F32.PACK_AB R16, R45, R44 ;  /* 0x0000002c2d10723e */ /* 0x000fe400000010ff */
[----:B------:R-:W-:Y:S02]  /*3e90*/  F2FP.BF16.F32.PACK_AB R17, R47, R46 ;  /* 0x0000002e2f11723e */ /* 0x000fe400000010ff */
[----:B------:R-:W-:Y:S02]  /*3ea0*/  F2FP.BF16.F32.PACK_AB R18, R49, R48 ;  /* 0x000000303112723e */ /* 0x000fe400000010ff */
[----:B------:R-:W-:Y:S01]  /*3eb0*/  F2FP.BF16.F32.PACK_AB R19, R51, R50 ;  /* 0x000000323313723e */ /* 0x000fe200000010ff */
[----:B------:R-:W-:Y:S06]  /*3ec0*/  @P0 BRA `(.L_x_68) ;  /* 0x0000000000140947 */ /* 0x000fec0003800000 */
[----:B------:R-:W-:Y:S01]  /*3ed0*/  ELECT P0, URZ, PT ;  /* 0x0000000000ff782f */ /* 0x000fe20003800000 */
[----:B------:R-:W-:Y:S01]  /*3ee0*/  NOP ;  /* 0x0000000000007918 */ /* 0x000fe20000000000 */
[----:B------:R-:W-:-:S11]  /*3ef0*/  LOP3.LUT R69, R69, 0x1, RZ, 0x3c, !PT ;  /* 0x0000000145457812 */ /* 0x000fd600078e3cff */
[----:B------:R-:W-:-:S04]  /*3f00*/  @P0 IMAD.MOV.U32 R5, RZ, RZ, 0x1 ;  /* 0x00000001ff050424 */ /* 0x000fc800078e00ff */
[----:B------:R1:W-:Y:S03]  /*3f10*/  @P0 SYNCS.ARRIVE.TRANS64.RED.ART0 RZ, [R66+URZ], R5 ;  /* 0x0000000542ff09a7 */ /* 0x0003e600085004ff */
.L_x_68:
[----:B------:R-:W-:Y:S05]  /*3f20*/  BSYNC.RECONVERGENT B0 ;  /* 0x0000000000007941 */ /* 0x000fea0003800200 */
.L_x_67:
[----:B------:R-:W-:Y:S01]  /*3f30*/  F2FP.BF16.F32.PACK_AB R20, R53, R52 ;  /* 0x000000343514723e */ /* 0x000fe200000010ff */
[----:B------:R2:W-:Y:S01]  /*3f40*/  STS.128 [R71], R8 ;  /* 0x0000000847007388 */ /* 0x0005e20000000c00 */
[----:B------:R-:W-:Y:S02]  /*3f50*/  F2FP.BF16.F32.PACK_AB R21, R55, R54 ;  /* 0x000000363715723e */ /* 0x000fe400000010ff */
[----:B------:R-:W-:Y:S01]  /*3f60*/  F2FP.BF16.F32.PACK_AB R22, R57, R56 ;  /* 0x000000383916723e */ /* 0x000fe200000010ff */
[----:B------:R3:W-:Y:S01]  /*3f70*/  STS.128 [R73], R12 ;  /* 0x0000000c49007388 */ /* 0x0007e20000000c00 */
[----:B------:R-:W-:Y:S02]  /*3f80*/  F2FP.BF16.F32.PACK_AB R23, R59, R58 ;  /* 0x0000003a3b17723e */ /* 0x000fe400000010ff */
[----:B------:R-:W-:Y:S01]  /*3f90*/  F2FP.BF16.F32.PACK_AB R4, R102, R101 ;  /* 0x000000656604723e */ /* 0x000fe200000010ff */
[----:B------:R5:W-:Y:S01]  /*3fa0*/  STS.128 [R75], R16 ;  /* 0x000000104b007388 */ /* 0x000be20000000c00 */
[----:B-1----:R-:W-:-:S02]  /*3fb0*/  F2FP.BF16.F32.PACK_AB R5, R104, R103 ;  /* 0x000000676805723e */ /* 0x002fc400000010ff */
[----:B------:R-:W-:Y:S01]  /*3fc0*/  F2FP.BF16.F32.PACK_AB R6, R106, R105 ;  /* 0x000000696a06723e */ /* 0x000fe200000010ff */
[----:B------:R1:W-:Y:S01]  /*3fd0*/  STS.128 [R76], R20 ;  /* 0x000000144c007388 */ /* 0x0003e20000000c00 */
[----:B------:R-:W-:Y:S02]  /*3fe0*/  F2FP.BF16.F32.PACK_AB R7, R108, R107 ;  /* 0x0000006b6c07723e */ /* 0x000fe400000010ff */
[----:B------:R-:W-:Y:S02]  /*3ff0*/  ISETP.NE.AND P2, PT, R86, RZ, PT ;  /* 0x000000ff5600720c */ /* 0x000fe40003f45270 */
[C---:B----4-:R-:W-:Y:S01]  /*4000*/  ISETP.GE.U32.AND P3, PT, R88.reuse, 0x6, PT ;  /* 0x000000065800780c */ /* 0x050fe20003f66070 */
[----:B------:R1:W-:Y:S01]  /*4010*/  STS.128 [R77], R4 ;  /* 0x000000044d007388 */ /* 0x0003e20000000c00 */
[----:B------:R-:W-:Y:S01]  /*4020*/  VIADD R88, R88, 0x2 ;  /* 0x0000000258587836 */ /* 0x000fe20000000000 */
[----:B--2---:R-:W-:Y:S02]  /*4030*/  F2FP.BF16.F32.PACK_AB R8, R110, R109 ;  /* 0x0000006d6e08723e */ /* 0x004fe400000010ff */
[----:B------:R-:W-:-:S02]  /*4040*/  F2FP.BF16.F32.PACK_AB R9, R112, R111 ;  /* 0x0000006f7009723e */ /* 0x000fc400000010ff */
[----:B------:R-:W-:Y:S02]  /*4050*/  F2FP.BF16.F32.PACK_AB R10, R114, R113 ;  /* 0x00000071720a723e */ /* 0x000fe400000010ff */
[----:B------:R-:W-:Y:S02]  /*4060*/  F2FP.BF16.F32.PACK_AB R11, R116, R115 ;  /* 0x00000073740b723e */ /* 0x000fe400000010ff */
[----:B---3--:R-:W-:Y:S02]  /*4070*/  F2FP.BF16.F32.PACK_AB R12, R118, R117 ;  /* 0x00000075760c723e */ /* 0x008fe400000010ff */
[----:B------:R-:W-:Y:S01]  /*4080*/  F2FP.BF16.F32.PACK_AB R13, R120, R119 ;  /* 0x00000077780d723e */ /* 0x000fe200000010ff */
[----:B------:R1:W-:Y:S01]  /*4090*/  STS.128 [R78], R8 ;  /* 0x000000084e007388 */ /* 0x0003e20000000c00 */
[----:B------:R-:W-:Y:S02]  /*40a0*/  F2FP.BF16.F32.PACK_AB R14, R25, R24 ;  /* 0x00000018190e723e */ /* 0x000fe400000010ff */
[----:B------:R-:W-:-:S02]  /*40b0*/  F2FP.BF16.F32.PACK_AB R15, R27, R26 ;  /* 0x0000001a1b0f723e */ /* 0x000fc400000010ff */
[----:B-----5:R-:W-:Y:S02]  /*40c0*/  F2FP.BF16.F32.PACK_AB R16, R29, R28 ;  /* 0x0000001c1d10723e */ /* 0x020fe400000010ff */
[----:B------:R-:W-:Y:S01]  /*40d0*/  F2FP.BF16.F32.PACK_AB R17, R31, R30 ;  /* 0x0000001e1f11723e */ /* 0x000fe200000010ff */
[----:B------:R1:W-:Y:S01]  /*40e0*/  STS.128 [R79], R12 ;  /* 0x0000000c4f007388 */ /* 0x0003e20000000c00 */
[----:B------:R-:W-:Y:S02]  /*40f0*/  F2FP.BF16.F32.PACK_AB R18, R33, R32 ;  /* 0x000000202112723e */ /* 0x000fe400000010ff */
[----:B------:R-:W-:-:S05]  /*4100*/  F2FP.BF16.F32.PACK_AB R19, R35, R34 ;  /* 0x000000222313723e */ /* 0x000fca00000010ff */
[----:B------:R1:W-:Y:S01]  /*4110*/  STS.128 [R80], R16 ;  /* 0x0000001050007388 */ /* 0x0003e20000000c00 */
[----:B------:R2:W-:Y:S06]  /*4120*/  MEMBAR.ALL.CTA ;  /* 0x0000000000007992 */ /* 0x0005ec0000008000 */
[----:B--2---:R-:W2:Y:S02]  /*4130*/  FENCE.VIEW.ASYNC.S ;  /* 0x00000000000073c6 */ /* 0x004ea40000000000 */
[----:B--2---:R-:W-:Y:S06]  /*4140*/  BAR.SYNC.DEFER_BLOCKING 0x2, 0x80 ;  /* 0x0082000000007b1d */ /* 0x004fec0000010000 */
[----:B------:R-:W-:Y:S05]  /*4150*/  @P2 BRA `(.L_x_69) ;  /* 0x0000000000442947 */ /* 0x000fea0003800000 */
[----:B------:R-:W-:Y:S01]  /*4160*/  UIADD3 UR10, UP0, UPT, UR8, 0x240, URZ ;  /* 0x00000240080a7890 */ /* 0x000fe2000ff1e0ff */
[----:B------:R-:W-:Y:S01]  /*4170*/  PLOP3.LUT P0, PT, PT, PT, PT, 0x80, 0x8 ;  /* 0x000000000008781c */ /* 0x000fe20003f0f070 */
[----:B------:R-:W-:Y:S01]  /*4180*/  IMAD R92, R61, 0x100, R92 ;  /* 0x000001003d5c7824 */ /* 0x000fe200078e025c */
[----:B-1----:R-:W-:Y:S01]  /*4190*/  IADD3 R4, PT, PT, R3, 0x400, RZ ;  /* 0x0000040003047810 */ /* 0x002fe20007ffe0ff */
[----:B------:R-:W-:-:S12]  /*41a0*/  UIADD3.X UR11, UPT, UPT, URZ, UR9, URZ, UP0, !UPT ;  /* 0x00000009ff0b7290 */ /* 0x000fd800087fe4ff */
.L_x_70:
[----:B------:R-:W-:Y:S02]  /*41b0*/  PLOP3.LUT P1, PT, P1, P0, PT, 0xf2, 0x2f ;  /* 0x00000000002f781c */ /* 0x000fe40000f21e72 */
[----:B------:R-:W-:-:S08]  /*41c0*/  @P0 R2UR P1, UR6, R87 ;  /* 0x00000000570602ca */ /* 0x000fd00000020000 */
[----:B------:R-:W-:Y:S02]  /*41d0*/  PLOP3.LUT P1, PT, P1, P0, PT, 0xf2, 0x2f ;  /* 0x00000000002f781c */ /* 0x000fe40000f21e72 */
[----:B------:R-:W-:-:S08]  /*41e0*/  @P0 R2UR.OR P1, UR5, R92 ;  /* 0x000000005c0502ca */ /* 0x000fd00000120000 */
[----:B------:R-:W-:Y:S02]  /*41f0*/  PLOP3.LUT P1, PT, P1, P0, PT, 0xf2, 0x2f ;  /* 0x00000000002f781c */ /* 0x000fe40000f21e72 */
[----:B------:R-:W-:-:S08]  /*4200*/  @P0 R2UR.OR P1, UR4, R4 ;  /* 0x00000000040402ca */ /* 0x000fd00000120000 */
[----:B------:R-:W-:Y:S02]  /*4210*/  @P0 PLOP3.LUT P0, PT, P1, PT, PT, 0x80, 0x8 ;  /* 0x000000000008081c */ /* 0x000fe40000f0f070 */
[----:B------:R-:W-:-:S03]  /*4220*/  PLOP3.LUT P1, PT, PT, PT, PT, 0x80, 0x8 ;  /* 0x000000000008781c */ /* 0x000fc60003f2f070 */
[----:B------:R1:W-:Y:S08]  /*4230*/  UTMASTG.2D [UR4], [UR10], desc[URZ] ;  /* 0x0000ff040a0073b5 */ /* 0x0003f00008009000 */
[----:B-1----:R-:W-:Y:S05]  /*4240*/  @P0 BRA.U.ANY `(.L_x_70) ;  /* 0xfffffffd00d80947 */ /* 0x002fea000393ffff */
[----:B------:R0:W-:Y:S01]  /*4250*/  UTMACMDFLUSH ;  /* 0x00000000000079b7 */ /* 0x0001e20000000000 */
[----:B------:R-:W-:-:S04]  /*4260*/  DEPBAR.LE SB0, 0x0 ;  /* 0x000080000000791a */ /* 0x000fc80000000000 */
.L_x_69:
[----:B------:R-:W-:Y:S01]  /*4270*/  FMUL R131, R101, -1.4426950216293334961 ;  /* 0xbfb8aa3b65837820 */ /* 0x000fe20000400000 */
[----:B------:R-:W-:Y:S01]  /*4280*/  FMUL R130, R102, -1.4426950216293334961 ;  /* 0xbfb8aa3b66827820 */ /* 0x000fe20000400000 */
[----:B------:R-:W-:Y:S01]  /*4290*/  FMUL R129, R103, -1.4426950216293334961 ;  /* 0xbfb8aa3b67817820 */ /* 0x000fe20000400000 */
[----:B------:R-:W-:Y:S01]  /*42a0*/  FMUL R128, R104, -1.4426950216293334961 ;  /* 0xbfb8aa3b68807820 */ /* 0x000fe20000400000 */
[----:B------:R-:W-:Y:S01]  /*42b0*/  FMUL R127, R105, -1.4426950216293334961 ;  /* 0xbfb8aa3b697f7820 */ /* 0x000fe20000400000 */
[----:B------:R-:W-:Y:S01]  /*42c0*/  FMUL R126, R106, -1.4426950216293334961 ;  /* 0xbfb8aa3b6a7e7820 */ /* 0x000fe20000400000 */
[----:B------:R-:W2:Y:S01]  /*42d0*/  MUFU.EX2 R131, R131 ;  /* 0x0000008300837308 */ /* 0x000ea20000000800 */
[----:B------:R-:W-:Y:S01]  /*42e0*/  FMUL R125, R107, -1.4426950216293334961 ;  /* 0xbfb8aa3b6b7d7820 */ /* 0x000fe20000400000 */
[----:B------:R-:W-:Y:S01]  /*42f0*/  FMUL R124, R108, -1.4426950216293334961 ;  /* 0xbfb8aa3b6c7c7820 */ /* 0x000fe20000400000 */
[----:B------:R-:W-:Y:S01]  /*4300*/  FMUL R123, R109, -1.4426950216293334961 ;  /* 0xbfb8aa3b6d7b7820 */ /* 0x000fe20000400000 */
[----:B------:R-:W-:Y:S01]  /*4310*/  FMUL R122, R110, -1.4426950216293334961 ;  /* 0xbfb8aa3b6e7a7820 */ /* 0x000fe20000400000 */
[----:B------:R-:W-:Y:S01]  /*4320*/  FMUL R121, R111, -1.4426950216293334961 ;  /* 0xbfb8aa3b6f797820 */ /* 0x000fe20000400000 */
[----:B------:R-:W-:Y:S01]  /*4330*/  FMUL R92, R112, -1.4426950216293334961 ;  /* 0xbfb8aa3b705c7820 */ /* 0x000fe20000400000 */
[----:B-1----:R-:W-:Y:S01]  /*4340*/  FMUL R8, R31, -1.4426950216293334961 ;  /* 0xbfb8aa3b1f087820 */ /* 0x002fe20000400000 */
[----:B------:R-:W1:Y:S01]  /*4350*/  MUFU.EX2 R130, R130 ;  /* 0x0000008200827308 */ /* 0x000e620000000800 */
[----:B------:R-:W-:Y:S01]  /*4360*/  FMUL R9, R30, -1.4426950216293334961 ;  /* 0xbfb8aa3b1e097820 */ /* 0x000fe20000400000 */
[----:B------:R-:W-:Y:S01]  /*4370*/  FMUL R7, R32, -1.4426950216293334961 ;  /* 0xbfb8aa3b20077820 */ /* 0x000fe20000400000 */
[----:B------:R-:W-:Y:S01]  /*4380*/  FMUL R23, R113, -1.4426950216293334961 ;  /* 0xbfb8aa3b71177820 */ /* 0x000fe20000400000 */
[----:B------:R-:W-:Y:S01]  /*4390*/  FMUL R22, R114, -1.4426950216293334961 ;  /* 0xbfb8aa3b72167820 */ /* 0x000fe20000400000 */
[----:B------:R-:W-:Y:S01]  /*43a0*/  FMUL R21, R115, -1.4426950216293334961 ;  /* 0xbfb8aa3b73157820 */ /* 0x000fe20000400000 */
[----:B------:R-:W-:Y:S01]  /*43b0*/  FMUL R11, R28, -1.4426950216293334961 ;  /* 0xbfb8aa3b1c0b7820 */ /* 0x000fe20000400000 */
[----:B------:R-:W-:Y:S01]  /*43c0*/  FMUL R10, R29, -1.4426950216293334961 ;  /* 0xbfb8aa3b1d0a7820 */ /* 0x000fe20000400000 */
[----:B------:R-:W3:Y:S01]  /*43d0*/  MUFU.EX2 R129, R129 ;  /* 0x0000008100817308 */ /* 0x000ee20000000800 */
[----:B------:R-:W-:Y:S01]  /*43e0*/  FMUL R20, R116, -1.4426950216293334961 ;  /* 0xbfb8aa3b74147820 */ /* 0x000fe20000400000 */
[----:B------:R-:W-:Y:S01]  /*43f0*/  FMUL R16, R120, -1.4426950216293334961 ;  /* 0xbfb8aa3b78107820 */ /* 0x000fe20000400000 */
[----:B------:R-:W-:Y:S01]  /*4400*/  FMUL R6, R33, -1.4426950216293334961 ;  /* 0xbfb8aa3b21067820 */ /* 0x000fe20000400000 */
[----:B------:R-:W-:Y:S01]  /*4410*/  FMUL R5, R34, -1.4426950216293334961 ;  /* 0xbfb8aa3b22057820 */ /* 0x000fe20000400000 */
[----:B------:R-:W-:Y:S01]  /*4420*/  FMUL R4, R35, -1.4426950216293334961 ;  /* 0xbfb8aa3b23047820 */ /* 0x000fe20000400000 */
[----:B------:R-:W-:Y:S01]  /*4430*/  FMUL R19, R117, -1.4426950216293334961 ;  /* 0xbfb8aa3b75137820 */ /* 0x000fe20000400000 */
[----:B------:R-:W-:Y:S01]  /*4440*/  FMUL R13, R26, -1.4426950216293334961 ;  /* 0xbfb8aa3b1a0d7820 */ /* 0x000fe20000400000 */
[----:B------:R-:W4:Y:S01]  /*4450*/  MUFU.EX2 R128, R128 ;  /* 0x0000008000807308 */ /* 0x000f220000000800 */
[----:B------:R-:W-:Y:S01]  /*4460*/  FMUL R18, R118, -1.4426950216293334961 ;  /* 0xbfb8aa3b76127820 */ /* 0x000fe20000400000 */
[----:B------:R-:W-:Y:S01]  /*4470*/  FMUL R17, R119, -1.4426950216293334961 ;  /* 0xbfb8aa3b77117820 */ /* 0x000fe20000400000 */
[----:B------:R-:W-:Y:S01]  /*4480*/  FMUL R14, R25, -1.4426950216293334961 ;  /* 0xbfb8aa3b190e7820 */ /* 0x000fe20000400000 */
[----:B------:R-:W-:Y:S01]  /*4490*/  FMUL R12, R27, -1.4426950216293334961 ;  /* 0xbfb8aa3b1b0c7820 */ /* 0x000fe20000400000 */
[----:B--2---:R-:W-:Y:S01]  /*44a0*/  FADD R132, R131, 1 ;  /* 0x3f80000083847421 */ /* 0x004fe20000000000 */
[----:B-1----:R-:W-:Y:S01]  /*44b0*/  FADD R131, R130, 1 ;  /* 0x3f80000082837421 */ /* 0x002fe20000000000 */
[----:B------:R-:W-:Y:S01]  /*44c0*/  FMUL R15, R24, -1.4426950216293334961 ;  /* 0xbfb8aa3b180f7820 */ /* 0x000fe20000400000 */
[----:B------:R-:W1:Y:S01]  /*44d0*/  MUFU.EX2 R127, R127 ;  /* 0x0000007f007f7308 */ /* 0x000e620000000800 */
[----:B---3--:R-:W-:Y:S01]  /*44e0*/  FADD R130, R129, 1 ;  /* 0x3f80000081827421 */ /* 0x008fe20000000000 */
[----:B------:R-:W-:Y:S06]  /*44f0*/  BAR.SYNC.DEFER_BLOCKING 0x2, 0x80 ;  /* 0x0082000000007b1d */ /* 0x000fec0000010000 */
[----:B------:R-:W2:Y:S01]  /*4500*/  MUFU.EX2 R126, R126 ;  /* 0x0000007e007e7308 */ /* 0x000ea20000000800 */
[----:B----4-:R-:W-:-:S07]  /*4510*/  FADD R129, R128, 1 ;  /* 0x3f80000080817421 */ /* 0x010fce0000000000 */
[----:B------:R-:W3:Y:S01]  /*4520*/  MUFU.EX2 R125, R125 ;  /* 0x0000007d007d7308 */ /* 0x000ee20000000800 */
[----:B-1----:R-:W-:-:S07]  /*4530*/  FADD R128, R127, 1 ;  /* 0x3f8000007f807421 */ /* 0x002fce0000000000 */
[----:B------:R-:W1:Y:S01]  /*4540*/  MUFU.EX2 R124, R124 ;  /* 0x0000007c007c7308 */ /* 0x000e620000000800 */
[----:B--2---:R-:W-:-:S07]  /*4550*/  FADD R127, R126, 1 ;  /* 0x3f8000007e7f7421 */ /* 0x004fce0000000000 */
[----:B------:R-:W2:Y:S01]  /*4560*/  MUFU.EX2 R123, R123 ;  /* 0x0000007b007b7308 */ /* 0x000ea20000000800 */
[----:B---3--:R-:W-:-:S07]  /*4570*/  FADD R126, R125, 1 ;  /* 0x3f8000007d7e7421 */ /* 0x008fce0000000000 */
        /* <DEDUP_REMOVED lines=46> */
[----:B------:R-:W2:Y:S01]  /*4860*/  MUFU.RCP R122, R122 ;  /* 0x0000007a007a7308 */ /* 0x000ea20000001000 */
[----:B---3--:R-:W-:-:S07]  /*4870*/  FADD R12, R12, 1 ;  /* 0x3f8000000c0c7421 */ /* 0x008fce0000000000 */
[----:B------:R-:W3:Y:S01]  /*4880*/  MUFU.RCP R121, R121 ;  /* 0x0000007900797308 */ /* 0x000ee20000001000 */
[----:B-1----:R-:W-:-:S07]  /*4890*/  FADD R15, R15, 1 ;  /* 0x3f8000000f0f7421 */ /* 0x002fce0000000000 */
[----:B------:R-:W1:Y:S01]  /*48a0*/  MUFU.RCP R8, R8 ;  /* 0x0000000800087308 */ /* 0x000e620000001000 */
[----:B--2---:R-:W-:-:S04]  /*48b0*/  FMUL R111, R111, R122 ;  /* 0x0000007a6f6f7220 */ /* 0x004fc80000400000 */
[----:B------:R-:W-:-:S03]  /*48c0*/  FMUL R38, R38, R111 ;  /* 0x0000006f26267220 */ /* 0x000fc60000400000 */
[----:B------:R-:W2:Y:S01]  /*48d0*/  MUFU.RCP R9, R9 ;  /* 0x0000000900097308 */ /* 0x000ea20000001000 */
[----:B---3--:R-:W-:Y:S01]  /*48e0*/  FMUL R112, R112, R121 ;  /* 0x0000007970707220 */ /* 0x008fe20000400000 */
[----:B------:R-:W-:-:S03]  /*48f0*/  FMUL R38, R63, R38 ;  /* 0x000000263f267220 */ /* 0x000fc60000400000 */
[----:B------:R-:W-:-:S03]  /*4900*/  FMUL R112, R39, R112 ;  /* 0x0000007027707220 */ /* 0x000fc60000400000 */
[----:B------:R-:W3:Y:S01]  /*4910*/  MUFU.RCP R7, R7 ;  /* 0x0000000700077308 */ /* 0x000ee20000001000 */
[----:B-1----:R-:W-:-:S04]  /*4920*/  FMUL R8, R31, R8 ;  /* 0x000000081f087220 */ /* 0x002fc80000400000 */
[----:B------:R-:W-:-:S03]  /*4930*/  FMUL R8, R55, R8 ;  /* 0x0000000837087220 */ /* 0x000fc60000400000 */
[----:B------:R-:W1:Y:S01]  /*4940*/  MUFU.RCP R132, R132 ;  /* 0x0000008400847308 */ /* 0x000e620000001000 */
[----:B--2---:R-:W-:Y:S01]  /*4950*/  FMUL R9, R30, R9 ;  /* 0x000000091e097220 */ /* 0x004fe20000400000 */
[----:B------:R-:W-:-:S03]  /*4960*/  FMUL R8, R63, R8 ;  /* 0x000000083f087220 */ /* 0x000fc60000400000 */
[----:B------:R-:W-:-:S03]  /*4970*/  FMUL R54, R54, R9 ;  /* 0x0000000936367220 */ /* 0x000fc60000400000 */
[----:B------:R-:W2:Y:S01]  /*4980*/  MUFU.RCP R131, R131 ;  /* 0x0000008300837308 */ /* 0x000ea20000001000 */
[----:B---3--:R-:W-:Y:S01]  /*4990*/  FMUL R7, R32, R7 ;  /* 0x0000000720077220 */ /* 0x008fe20000400000 */
[----:B------:R-:W-:-:S03]  /*49a0*/  FMUL R9, R63, R54 ;  /* 0x000000363f097220 */ /* 0x000fc60000400000 */
[----:B------:R-:W-:Y:S01]  /*49b0*/  FMUL R56, R56, R7 ;  /* 0x0000000738387220 */ /* 0x000fe20000400000 */
[----:B------:R-:W-:Y:S02]  /*49c0*/  FMUL R7, R63, R112 ;  /* 0x000000703f077220 */ /* 0x000fe40000400000 */
[----:B------:R-:W3:Y:S01]  /*49d0*/  MUFU.RCP R130, R130 ;  /* 0x0000008200827308 */ /* 0x000ee20000001000 */
[----:B-1----:R-:W-:Y:S01]  /*49e0*/  FMUL R132, R101, R132 ;  /* 0x0000008465847220 */ /* 0x002fe20000400000 */
[----:B------:R-:W-:-:S03]  /*49f0*/  FMUL R56, R63, R56 ;  /* 0x000000383f387220 */ /* 0x000fc60000400000 */
        /* <DEDUP_REMOVED lines=8> */
[----:B------:R-:W-:-:S03]  /*4a80*/  FMUL R130, R95, R130 ;  /* 0x000000825f827220 */ /* 0x000fc60000400000 */
[----:B------:R-:W3:Y:S01]  /*4a90*/  MUFU.RCP R124, R124 ;  /* 0x0000007c007c7308 */ /* 0x000ee20000001000 */
[----:B-1----:R-:W-:Y:S01]  /*4aa0*/  FMUL R129, R104, R129 ;  /* 0x0000008168817220 */ /* 0x002fe20000400000 */
[----:B------:R-:W-:-:S03]  /*4ab0*/  FMUL R130, R63, R130 ;  /* 0x000000823f827220 */ /* 0x000fc60000400000 */
[----:B------:R-:W-:-:S03]  /*4ac0*/  FMUL R96, R96, R129 ;  /* 0x0000008160607220 */ /* 0x000fc60000400000 */
        /* <DEDUP_REMOVED lines=15> */
[----:B---3--:R-:W-:-:S04]  /*4bc0*/  FMUL R10, R29, R10 ;  /* 0x0000000a1d0a7220 */ /* 0x008fc80000400000 */
[----:B------:R-:W-:-:S03]  /*4bd0*/  FMUL R10, R53, R10 ;  /* 0x0000000a350a7220 */ /* 0x000fc60000400000 */
        /* <DEDUP_REMOVED lines=15> */
[----:B------:R-:W-:Y:S01]  /*4cd0*/  FMUL R58, R58, R5 ;  /* 0x000000053a3a7220 */ /* 0x000fe20000400000 */
[----:B------:R-:W-:Y:S02]  /*4ce0*/  FMNMX.NAN R5, |R7|, |R8|, !PT ;  /* 0x4000000807057209 */ /* 0x000fe40007820200 */
[----:B------:R-:W1:Y:S01]  /*4cf0*/  MUFU.RCP R127, R127 ;  /* 0x0000007f007f7308 */ /* 0x000e620000001000 */
[----:B--2---:R-:W-:Y:S01]  /*4d00*/  FMUL R4, R35, R4 ;  /* 0x0000000423047220 */ /* 0x004fe20000400000 */
[----:B------:R-:W-:-:S03]  /*4d10*/  FMUL R21, R63, R58 ;  /* 0x0000003a3f157220 */ /* 0x000fc60000400000 */
[----:B------:R-:W-:Y:S01]  /*4d20*/  FMUL R16, R59, R4 ;  /* 0x000000043b107220 */ /* 0x000fe20000400000 */
[----:B------:R-:W-:Y:S02]  /*4d30*/  F2FP.SATFINITE.E4M3.F32.PACK_AB_MERGE_C R4, R7, R38, RZ ;  /* 0x000000260704723e */ /* 0x000fe400048070ff */
[----:B------:R-:W2:Y:S01]  /*4d40*/  MUFU.RCP R125, R125 ;  /* 0x0000007d007d7308 */ /* 0x000ea20000001000 */
[----:B---3--:R-:W-:Y:S01]  /*4d50*/  FMUL R13, R26, R13 ;  /* 0x0000000d1a0d7220 */ /* 0x008fe20000400000 */
[----:B------:R-:W-:Y:S02]  /*4d60*/  F2FP.SATFINITE.E4M3.F32.PACK_AB_MERGE_C R7, R8, R9, RZ ;  /* 0x000000090807723e */ /* 0x000fe400048070ff */
[----:B------:R-:W-:Y:S01]  /*4d70*/  F2FP.SATFINITE.E4M3.F32.PACK_AB_MERGE_C R8, R94, R132, RZ ;  /* 0x000000845e08723e */ /* 0x000fe200048070ff */
[----:B------:R-:W-:Y:S01]  /*4d80*/  FMUL R50, R50, R13 ;  /* 0x0000000d32327220 */ /* 0x000fe20000400000 */
[----:B------:R-:W-:Y:S01]  /*4d90*/  FMNMX.NAN R13, |R38|, |R9|, !PT ;  /* 0x40000009260d7209 */ /* 0x000fe20007820200 */
[C---:B------:R-:W-:Y:S01]  /*4da0*/  FMUL R9, R63.reuse, R52 ;  /* 0x000000343f097220 */ /* 0x040fe20000400000 */
        /* <DEDUP_REMOVED lines=9> */
[C---:B------:R-:W-:Y:S01]  /*4e40*/  FMUL R25, R63.reuse, R96 ;  /* 0x000000603f197220 */ /* 0x040fe20000400000 */
[----:B------:R-:W-:Y:S02]  /*4e50*/  FMUL R100, R63, R100 ;  /* 0x000000643f647220 */ /* 0x000fe40000400000 */
[----:B------:R-:W-:-:S03]  /*4e60*/  FMUL R14, R49, R14 ;  /* 0x0000000e310e7220 */ /* 0x000fc60000400000 */
[----:B------:R-:W3:Y:S01]  /*4e70*/  MUFU.RCP R126, R126 ;  /* 0x0000007e007e7308 */ /* 0x000ee20000001000 */
[----:B-1----:R-:W-:Y:S01]  /*4e80*/  FMUL R12, R27, R12 ;  /* 0x0000000c1b0c7220 */ /* 0x002fe20000400000 */
[----:B------:R-:W-:Y:S01]  /*4e90*/  F2FP.SATFINITE.E4M3.F32.PACK_AB_MERGE_C R27, R25, R130, RZ ;  /* 0x00000082191b723e */ /* 0x000fe200048070ff */
[----:B------:R-:W-:Y:S02]  /*4ea0*/  FMUL R14, R63, R14 ;  /* 0x0000000e3f0e7220 */ /* 0x000fe40000400000 */
[----:B------:R-:W-:Y:S01]  /*4eb0*/  FMUL R12, R51, R12 ;  /* 0x0000000c330c7220 */ /* 0x000fe20000400000 */
[----:B------:R-:W-:Y:S02]  /*4ec0*/  PRMT R8, R8, 0x5410, R27 ;  /* 0x0000541008087816 */ /* 0x000fe4000000001b */
        /* <DEDUP_REMOVED lines=12> */
[----:B------:R-:W-:Y:S01]  /*4f90*/  FMNMX3.NAN R22, |R25|, |R120|, R5, !PT ;  /* 0x4000007819167276 */ /* 0x000fe20007820205 */
[C---:B------:R-:W-:Y:S01]  /*4fa0*/  FMUL R5, R63.reuse, R98 ;  /* 0x000000623f057220 */ /* 0x040fe20000400000 */
[C---:B------:R-:W-:Y:S01]  /*4fb0*/  FMUL R40, R63.reuse, R40 ;  /* 0x000000283f287220 */ /* 0x040fe20000400000 */
[----:B------:R-:W-:Y:S01]  /*4fc0*/  FMUL R42, R42, R115 ;  /* 0x000000732a2a7220 */ /* 0x000fe20000400000 */
[C---:B------:R-:W-:Y:S02]  /*4fd0*/  FMUL R25, R63.reuse, R126 ;  /* 0x0000007e3f197220 */ /* 0x040fe40000400000 */
[----:B------:R-:W2:Y:S01]  /*4fe0*/  MUFU.RCP R18, R18 ;  /* 0x0000001200127308 */ /* 0x000ea20000001000 */
[----:B---3--:R-:W-:Y:S01]  /*4ff0*/  FMUL R118, R118, R19 ;  /* 0x0000001376767220 */ /* 0x008fe20000400000 */
[C---:B------:R-:W-:Y:S01]  /*5000*/  FMUL R19, R63.reuse, R110 ;  /* 0x0000006e3f137220 */ /* 0x040fe20000400000 */
[----:B------:R-:W-:Y:S01]  /*5010*/  FMUL R42, R63, R42 ;  /* 0x0000002a3f2a7220 */ /* 0x000fe20000400000 */
[----:B------:R-:W-:Y:S01]  /*5020*/  F2FP.SATFINITE.E4M3.F32.PACK_AB_MERGE_C R6, R114, R40, RZ ;  /* 0x000000287206723e */ /* 0x000fe200048070ff */
[----:B------:R-:W-:-:S02]  /*5030*/  FMUL R118, R45, R118 ;  /* 0x000000762d767220 */ /* 0x000fc40000400000 */
[----:B------:R-:W-:Y:S01]  /*5040*/  FMNMX.NAN R17, |R19|, |R10|, !PT ;  /* 0x4000000a13117209 */ /* 0x000fe20007820200 */
[----:B------:R-:W3:Y:S01]  /*5050*/  MUFU.RCP R15, R15 ;  /* 0x0000000f000f7308 */ /* 0x000ee20000001000 */
[----:B-1----:R-:W-:Y:S01]  /*5060*/  FMUL R117, R117, R20 ;  /* 0x0000001475757220 */ /* 0x002fe20000400000 */
[----:B------:R-:W-:Y:S01]  /*5070*/  F2FP.SATFINITE.E4M3.F32.PACK_AB_MERGE_C R20, R10, R9, RZ ;  /* 0x000000090a14723e */ /* 0x000fe200048070ff */
[----:B------:R-:W-:Y:S01]  /*5080*/  FMUL R33, R63, R118 ;  /* 0x000000763f217220 */ /* 0x000fe20000400000 */
[----:B------:R-:W-:Y:S01]  /*5090*/  FMNMX.NAN R10, |R114|, |R23|, !PT ;  /* 0x40000017720a7209 */ /* 0x000fe20007820200 */
[----:B------:R-:W-:Y:S01]  /*50a0*/  FMUL R44, R44, R117 ;  /* 0x000000752c2c7220 */ /* 0x000fe20000400000 */
[----:B------:R-:W-:Y:S02]  /*50b0*/  F2FP.SATFINITE.E4M3.F32.PACK_AB_MERGE_C R19, R19, R36, RZ ;  /* 0x000000241313723e */ /* 0x000fe400048070ff */
[----:B------:R-:W-:Y:S01]  /*50c0*/  F2FP.SATFINITE.E4M3.F32.PACK_AB_MERGE_C R23, R23, R56, RZ ;  /* 0x000000381717723e */ /* 0x000fe200048070ff */
[----:B--2---:R-:W-:Y:S01]  /*50d0*/  FMUL R119, R119, R18 ;  /* 0x0000001277777220 */ /* 0x004fe20000400000 */
[C---:B------:R-:W-:Y:S01]  /*50e0*/  FMUL R18, R63.reuse, R16 ;  /* 0x000000103f127220 */ /* 0x040fe20000400000 */
[----:B------:R-:W-:Y:S01]  /*50f0*/  FMUL R44, R63, R44 ;  /* 0x0000002c3f2c7220 */ /* 0x000fe20000400000 */
[----:B------:R-:W-:Y:S01]  /*5100*/  FMNMX.NAN R16, |R42|, |R21|, !PT ;  /* 0x400000152a107209 */ /* 0x000fe20007820200 */
[----:B------:R-:W-:Y:S01]  /*5110*/  FMUL R46, R46, R119 ;  /* 0x000000772e2e7220 */ /* 0x000fe20000400000 */
[----:B------:R-:W-:-:S02]  /*5120*/  FMNMX3.NAN R17, |R94|, |R33|, R17, !PT ;  /* 0x400000215e117276 */ /* 0x000fc40007820211 */
[----:B------:R-:W-:Y:S01]  /*5130*/  F2FP.SATFINITE.E4M3.F32.PACK_AB_MERGE_C R37, R33, R44, RZ ;  /* 0x0000002c2125723e */ /* 0x000fe200048070ff */
[----:B---3--:R-:W-:Y:S01]  /*5140*/  FMUL R15, R24, R15 ;  /* 0x0000000f180f7220 */ /* 0x008fe20000400000 */
[C---:B------:R-:W-:Y:S01]  /*5150*/  FMUL R24, R63.reuse, R12 ;  /* 0x0000000c3f187220 */ /* 0x040fe20000400000 */
[----:B------:R-:W-:Y:S01]  /*5160*/  FMUL R27, R63, R46 ;  /* 0x0000002e3f1b7220 */ /* 0x000fe20000400000 */
[----:B------:R-:W-:Y:S01]  /*5170*/  FMNMX3.NAN R12, |R5|, |R14|, R10, !PT ;  /* 0x4000000e050c7276 */ /* 0x000fe2000782020a */
[----:B------:R-:W-:Y:S01]  /*5180*/  FMUL R48, R48, R15 ;  /* 0x0000000f30307220 */ /* 0x000fe20000400000 */
[----:B------:R-:W-:Y:S02]  /*5190*/  FMNMX.NAN R15, |R36|, |R9|, !PT ;  /* 0x40000009240f7209 */ /* 0x000fe40007820200 */
[----:B------:R-:W-:Y:S01]  /*51a0*/  FMNMX.NAN R9, |R11|, |R18|, !PT ;  /* 0x400000120b097209 */ /* 0x000fe20007820200 */
[----:B------:R-:W-:Y:S01]  /*51b0*/  FMUL R35, R63, R48 ;  /* 0x000000303f237220 */ /* 0x000fe20000400000 */
[----:B------:R-:W-:-:S02]  /*51c0*/  F2FP.SATFINITE.E4M3.F32.PACK_AB_MERGE_C R11, R11, R42, RZ ;  /* 0x0000002a0b0b723e */ /* 0x000fc400048070ff */
[C---:B------:R-:W-:Y:S02]  /*51d0*/  FMNMX3.NAN R29, |R100|.reuse, |R24|, R9, !PT ;  /* 0x40000018641d7276 */ /* 0x040fe40007820209 */
[----:B------:R-:W-:Y:S02]  /*51e0*/  F2FP.SATFINITE.E4M3.F32.PACK_AB_MERGE_C R9, R100, R25, RZ ;  /* 0x000000196409723e */ /* 0x000fe400048070ff */
[----:B------:R-:W-:Y:S02]  /*51f0*/  F2FP.SATFINITE.E4M3.F32.PACK_AB_MERGE_C R10, R5, R128, RZ ;  /* 0x00000080050a723e */ /* 0x000fe400048070ff */
[----:B------:R-:W-:Y:S02]  /*5200*/  F2FP.SATFINITE.E4M3.F32.PACK_AB_MERGE_C R18, R18, R21, RZ ;  /* 0x000000151212723e */ /* 0x000fe400048070ff */
[----:B------:R-:W-:Y:S02]  /*5210*/  F2FP.SATFINITE.E4M3.F32.PACK_AB_MERGE_C R120, R120, R27, RZ ;  /* 0x0000001b7878723e */ /* 0x000fe400048070ff */
[----:B------:R-:W-:-:S02]  /*5220*/  F2FP.SATFINITE.E4M3.F32.PACK_AB_MERGE_C R5, R24, R31, RZ ;  /* 0x0000001f1805723e */ /* 0x000fc400048070ff */
[----:B------:R-:W-:Y:S02]  /*5230*/  F2FP.SATFINITE.E4M3.F32.PACK_AB_MERGE_C R14, R14, R35, RZ ;  /* 0x000000230e0e723e */ /* 0x000fe400048070ff */
[----:B------:R-:W-:Y:S02]  /*5240*/  PRMT R9, R10, 0x5410, R9 ;  /* 0x000054100a097816 */ /* 0x000fe40000000009 */
[----:B------:R-:W-:Y:S02]  /*5250*/  PRMT R11, R6, 0x5410, R11 ;  /* 0x00005410060b7816 */ /* 0x000fe4000000000b */
[----:B------:R-:W-:Y:S02]  /*5260*/  PRMT R10, R19, 0x5410, R4 ;  /* 0x00005410130a7816 */ /* 0x000fe40000000004 */
[----:B------:R-:W-:Y:S02]  /*5270*/  PRMT R6, R20, 0x5410, R7 ;  /* 0x0000541014067816 */ /* 0x000fe40000000007 */
[----:B------:R-:W-:Y:S01]  /*5280*/  PRMT R4, R37, 0x5410, R120 ;  /* 0x0000541025047816 */ /* 0x000fe20000000078 */
[----:B------:R1:W-:Y:S01]  /*5290*/  STS.128 [R81], R8 ;  /* 0x0000000851007388 */ /* 0x0003e20000000c00 */
[----:B------:R-:W-:-:S02]  /*52a0*/  PRMT R5, R14, 0x5410, R5 ;  /* 0x000054100e057816 */ /* 0x000fc40000000005 */
[----:B------:R-:W-:Y:S02]  /*52b0*/  PRMT R7, R23, 0x5410, R18 ;  /* 0x0000541017077816 */ /* 0x000fe40000000012 */
[----:B------:R-:W-:Y:S02]  /*52c0*/  FMNMX.NAN R21, |R40|, |R56|, !PT ;  /* 0x4000003828157209 */ /* 0x000fe40007820200 */
[----:B------:R-:W-:Y:S01]  /*52d0*/  FMNMX3.NAN R16, |R25|, |R31|, R16, !PT ;  /* 0x4000001f19107276 */ /* 0x000fe20007820210 */
[----:B------:R1:W-:Y:S01]  /*52e0*/  STS.128 [R82], R4 ;  /* 0x0000000452007388 */ /* 0x0003e20000000c00 */
[----:B------:R-:W-:Y:S02]  /*52f0*/  FMNMX3.NAN R13, |R130|, |R27|, R13, !PT ;  /* 0x4000001b820d7276 */ /* 0x000fe4000782020d */
[----:B------:R-:W-:Y:S01]  /*5300*/  FMNMX3.NAN R21, |R128|, |R35|, R21, !PT ;  /* 0x4000002380157276 */ /* 0x000fe20007820215 */
[----:B------:R2:W-:Y:S06]  /*5310*/  MEMBAR.ALL.CTA ;  /* 0x0000000000007992 */ /* 0x0005ec0000008000 */
[----:B--2---:R-:W2:Y:S01]  /*5320*/  FENCE.VIEW.ASYNC.S ;  /* 0x00000000000073c6 */ /* 0x004ea20000000000 */
[----:B------:R-:W-:-:S02]  /*5330*/  FMNMX3.NAN R44, |R132|, |R44|, R15, !PT ;  /* 0x4000002c842c7276 */ /* 0x000fc4000782020f */
[----:B------:R-:W-:Y:S02]  /*5340*/  FMNMX.NAN R22, R29, R22, !PT ;  /* 0x000000161d167209 */ /* 0x000fe40007820000 */
[----:B------:R-:W-:Y:S02]  /*5350*/  FMNMX.NAN R13, R16, R13, !PT ;  /* 0x0000000d100d7209 */ /* 0x000fe40007820000 */
[----:B------:R-:W-:Y:S02]  /*5360*/  FMNMX3.NAN R12, R17, R12, R22, !PT ;  /* 0x0000000c110c7276 */ /* 0x000fe40007820016 */
[----:B------:R-:W-:-:S04]  /*5370*/  FMNMX3.NAN R13, R44, R21, R13, !PT ;  /* 0x000000152c0d7276 */ /* 0x000fc8000782000d */
[----:B------:R-:W-:-:S04]  /*5380*/  FMNMX3.NAN R12, R13, R12, RZ, !PT ;  /* 0x0000000c0d0c7276 */ /* 0x000fc800078200ff */
[----:B------:R-:W-:Y:S01]  /*5390*/  FMNMX R91, R12, R91, !PT ;  /* 0x0000005b0c5b7209 */ /* 0x000fe20007800000 */
[----:B--2---:R-:W-:Y:S06]  /*53a0*/  BAR.SYNC.DEFER_BLOCKING 0x2, 0x80 ;  /* 0x0082000000007b1d */ /* 0x004fec0000010000 */
[----:B-1----:R-:W-:Y:S05]  /*53b0*/  @P2 BRA `(.L_x_71) ;  /* 0x0000000000442947 */ /* 0x002fea0003800000 */
[----:B------:R-:W-:Y:S01]  /*53c0*/  IMAD R60, R61, 0x4, R60 ;  /* 0x000000043d3c7824 */ /* 0x000fe200078e023c */
[----:B------:R-:W-:Y:S01]  /*53d0*/  UIADD3 UR10, UP0, UPT, UR8, 0x2c0, URZ ;  /* 0x000002c0080a7890 */ /* 0x000fe2000ff1e0ff */
[----:B------:R-:W-:Y:S02]  /*53e0*/  PLOP3.LUT P0, PT, PT, PT, PT, 0x80, 0x8 ;  /* 0x000000000008781c */ /* 0x000fe40003f0f070 */
[----:B------:R-:W-:Y:S01]  /*53f0*/  IADD3 R4, PT, PT, R3, 0x4400, RZ ;  /* 0x0000440003047810 */ /* 0x000fe20007ffe0ff */
[----:B------:R-:W-:Y:S01]  /*5400*/  IMAD.SHL.U32 R60, R60, 0x20, RZ ;  /* 0x000000203c3c7824 */ /* 0x000fe200078e00ff */
[----:B------:R-:W-:-:S12]  /*5410*/  UIADD3.X UR11, UPT, UPT, URZ, UR9, URZ, UP0, !UPT ;  /* 0x00000009ff0b7290 */ /* 0x000fd800087fe4ff */
.L_x_72:
        /* <DEDUP_REMOVED lines=10> */
[----:B------:R0:W-:Y:S02]  /*54c0*/  UTMACMDFLUSH ;  /* 0x00000000000079b7 */ /* 0x0001e40000000000 */
.L_x_71:
[----:B------:R-:W-:Y:S01]  /*54d0*/  BAR.SYNC.DEFER_BLOCKING 0x2, 0x80 ;  /* 0x0082000000007b1d */ /* 0x000fe20000010000 */
[----:B------:R-:W-:Y:S02]  /*54e0*/  IADD3 R89, PT, PT, R89, 0x1, RZ ;  /* 0x0000000159597810 */ /* 0x000fe40007ffe0ff */
[----:B------:R-:W-:-:S03]  /*54f0*/  IADD3 R90, PT, PT, R90, -0x1, RZ ;  /* 0xffffffff5a5a7810 */ /* 0x000fc60007ffe0ff */
[----:B------:R-:W-:Y:S05]  /*5500*/  @!P3 BRA `(.L_x_73) ;  /* 0xffffffe4000cb947 */ /* 0x000fea000383ffff */
[-C--:B------:R-:W-:Y:S01]  /*5510*/  LEA R5, R72, R3.reuse, 0x3 ;  /* 0x0000000348057211 */ /* 0x080fe200078e18ff */
[----:B------:R-:W-:Y:S01]  /*5520*/  BSSY B0, `(.L_x_74) ;  /* 0x0000005000007945 */ /* 0x000fe20003800000 */
[----:B------:R-:W-:Y:S02]  /*5530*/  SHF.L.U32 R6, R70, 0x1f, RZ ;  /* 0x0000001f46067819 */ /* 0x000fe400000006ff */
[----:B------:R-:W-:Y:S02]  /*5540*/  LEA R63, R72, R3, 0x4 ;  /* 0x00000003483f7211 */ /* 0x000fe400078e20ff */
[----:B------:R-:W1:Y:S02]  /*5550*/  SYNCS.PHASECHK.TRANS64.TRYWAIT P0, [R5+URZ+0x60], R6 ;  /* 0x00006006050075a7 */ /* 0x000e6400080011ff */
[----:B-1----:R-:W-:Y:S05]  /*5560*/  @!P0 BRA `(.L_x_75) ;  /* 0x0000000c00448947 */ /* 0x002fea0003800000 */
.L_x_111:
[----:B------:R-:W-:Y:S05]  /*5570*/  BSYNC B0 ;  /* 0x0000000000007941 */ /* 0x000fea0003800000 */
.L_x_74:
[----:B------:R-:W2:Y:S01]  /*5580*/  LDS.128 R60, [R63+0x31010] ;  /* 0x031010003f3c7984 */ /* 0x000ea20000000c00 */
[----:B------:R-:W-:Y:S01]  /*5590*/  CREDUX.MAXABS.F32.NAN UR4, R91 ;  /* 0x000000005b0472cc */ /* 0x000fe20000006400 */
[----:B------:R-:W-:Y:S01]  /*55a0*/  BSSY.RECONVERGENT B0, `(.L_x_76) ;  /* 0x0000015000007945 */ /* 0x000fe20003800200 */
[----:B------:R-:W-:Y:S01]  /*55b0*/  ISETP.NE.AND P0, PT, R67, RZ, PT ;  /* 0x000000ff4300720c */ /* 0x000fe20003f05270 */
[----:B------:R3:W-:Y:S06]  /*55c0*/  MEMBAR.ALL.CTA ;  /* 0x0000000000007992 */ /* 0x0007ec0000008000 */
[----:B---3--:R-:W3:Y:S01]  /*55d0*/  FENCE.VIEW.ASYNC.S ;  /* 0x00000000000073c6 */ /* 0x008ee20000000000 */
[----:B------:R-:W-:-:S03]  /*55e0*/  VIADD R72, R72, 0x1 ;  /* 0x0000000148487836 */ /* 0x000fc60000000000 */
[----:B------:R-:W-:Y:S01]  /*55f0*/  IMAD.U32 R4, RZ, RZ, UR4 ;  /* 0x00000004ff047e24 */ /* 0x000fe2000f8e00ff */
[----:B---3--:R3:W-:Y:S04]  /*5600*/  SYNCS.ARRIVE.TRANS64.ART0 RZ, [R5+URZ+0x70], R0 ;  /* 0x0000700005ff79a7 */ /* 0x0087e800085000ff */
[----:B------:R3:W-:Y:S01]  /*5610*/  @!P0 STS [R83+0x31000], R4 ;  /* 0x0310000453008388 */ /* 0x0007e20000000800 */
[----:B------:R-:W-:Y:S01]  /*5620*/  BAR.SYNC.DEFER_BLOCKING 0x2, 0x80 ;  /* 0x0082000000007b1d */ /* 0x000fe20000010000 */
[----:B------:R-:W-:-:S13]  /*5630*/  LOP3.LUT P0, RZ, R86, R67, RZ, 0xfc, !PT ;  /* 0x0000004356ff7212 */ /* 0x000fda000780fcff */
[----:B------:R-:W-:Y:S05]  /*5640*/  @P0 BRA `(.L_x_77) ;  /* 0x0000000000280947 */ /* 0x000fea0003800000 */
[----:B------:R-:W-:Y:S01]  /*5650*/  IMAD.U32 R2, RZ, RZ, UR7 ;  /* 0x00000007ff027e24 */ /* 0x000fe2000f8e00ff */
[----:B------:R-:W-:Y:S01]  /*5660*/  MOV R3, 0x400 ;  /* 0x0000040000037802 */ /* 0x000fe20000000f00 */
[----:B------:R-:W4:Y:S03]  /*5670*/  LDCU.64 UR4, c[0x0][0x740] ;  /* 0x0000e800ff0477ac */ /* 0x000f260008000a00 */
[----:B------:R-:W-:-:S05]  /*5680*/  LEA R3, R2, R3, 0x18 ;  /* 0x0000000302037211 */ /* 0x000fca00078ec0ff */
[----:B-1-3--:R-:W1:Y:S01]  /*5690*/  LDS.128 R4, [R3+0x31000] ;  /* 0x0310000003047984 */ /* 0x00ae620000000c00 */
[----:B----4-:R-:W-:-:S04]  /*56a0*/  LEA R8, P0, R65, UR4, 0x2 ;  /* 0x0000000441087c11 */ /* 0x010fc8000f8010ff */
[----:B------:R-:W-:Y:S02]  /*56b0*/  LEA.HI.X R9, R65, UR5, R64, 0x2, P0 ;  /* 0x0000000541097c11 */ /* 0x000fe400080f1440 */
[----:B-1----:R-:W-:-:S04]  /*56c0*/  FMNMX3 R4, R4, RZ, R5, !PT ;  /* 0x000000ff04047276 */ /* 0x002fc80007800005 */
[----:B------:R-:W-:-:S05]  /*56d0*/  FMNMX3 R7, R4, R6, R7, !PT ;  /* 0x0000000604077276 */ /* 0x000fca0007800007 */
[----:B------:R4:W-:Y:S02]  /*56e0*/  REDG.E.MAX.S32.STRONG.GPU desc[UR30][R8.64], R7 ;  /* 0x000000070800798e */ /* 0x0009e4000d12e31e */
.L_x_77:
[----:B------:R-:W-:Y:S05]  /*56f0*/  BSYNC.RECONVERGENT B0 ;  /* 0x0000000000007941 */ /* 0x000fea0003800200 */
.L_x_76:
[----:B--2---:R-:W-:Y:S02]  /*5700*/  ISETP.NE.AND P0, PT, R63, 0x1, PT ;  /* 0x000000013f00780c */ /* 0x004fe40003f05270 */
[----:B------:R-:W-:-:S04]  /*5710*/  ISETP.NE.AND P1, PT, R72, 0x2, PT ;  /* 0x000000024800780c */ /* 0x000fc80003f25270 */
[----:B-1-3--:R-:W-:Y:S02]  /*5720*/  SEL R5, RZ, 0x1, P1 ;  /* 0x00000001ff057807 */ /* 0x00afe40000800000 */
[----:B------:R-:W-:Y:S02]  /*5730*/  SEL R72, R72, RZ, P1 ;  /* 0x000000ff48487207 */ /* 0x000fe40000800000 */
[----:B------:R-:W-:-:S03]  /*5740*/  LOP3.LUT R70, R70, R5, RZ, 0x3c, !PT ;  /* 0x0000000546467212 */ /* 0x000fc600078e3cff */
[----:B------:R-:W-:Y:S05]  /*5750*/  @!P0 BRA `(.L_x_78) ;  /* 0xffffffe000148947 */ /* 0x000fea000383ffff */
.L_x_65:
[----:B------:R-:W-:-:S13]  /*5760*/  ISETP.NE.AND P0, PT, R86, RZ, PT ;  /* 0x000000ff5600720c */ /* 0x000fda0003f05270 */
[----:B------:R-:W-:Y:S05]  /*5770*/  @P0 BRA `(.L_x_79) ;  /* 0x0000000000200947 */ /* 0x000fea0003800000 */
[----:B------:R-:W2:Y:S01]  /*5780*/  S2UR UR4, SR_CgaCtaId ;  /* 0x00000000000479c3 */ /* 0x000ea20000008800 */
[----:B------:R-:W-:Y:S01]  /*5790*/  ELECT P1, URZ, PT ;  /* 0x0000000000ff782f */ /* 0x000fe20003820000 */
[----:B------:R-:W-:-:S06]  /*57a0*/  IMAD.MOV.U32 R4, RZ, RZ, 0x1 ;  /* 0x00000001ff047424 */ /* 0x000fcc00078e00ff */
[----:B------:R-:W-:Y:S06]  /*57b0*/  UVIRTCOUNT.DEALLOC.SMPOOL 0x80 ;  /* 0x000000800000784c */ /* 0x000fec0000000000 */
[----:B------:R-:W-:Y:S01]  /*57c0*/  @P1 MOV R5, 0x40 ;  /* 0x0000004000051802 */ /* 0x000fe20000000f00 */
[----:B--2---:R-:W-:-:S05]  /*57d0*/  @P1 IMAD.U32 R2, RZ, RZ, UR4 ;  /* 0x00000004ff021e24 */ /* 0x004fca000f8e00ff */
[----:B------:R-:W-:-:S05]  /*57e0*/  @P1 LEA R5, R2, R5, 0x18 ;  /* 0x0000000502051211 */ /* 0x000fca00078ec0ff */
[----:B------:R2:W-:Y:S02]  /*57f0*/  @P1 STS.U8 [R5], R4 ;  /* 0x0000000405001388 */ /* 0x0005e40000000000 */
.L_x_79:
[----:B------:R-:W-:Y:S06]  /*5800*/  BAR.SYNC.DEFER_BLOCKING 0x2, 0x80 ;  /* 0x0082000000007b1d */ /* 0x000fec0000010000 */
[----:B------:R-:W-:Y:S05]  /*5810*/  @P0 BRA `(.L_x_80) ;  /* 0x0000000000d80947 */ /* 0x000fea0003800000 */
[----:B--2---:R-:W-:Y:S01]  /*5820*/  VIADD R5, R3, 0x80 ;  /* 0x0000008003057836 */ /* 0x004fe20000000000 */
[----:B------:R-:W-:Y:S01]  /*5830*/  LOP3.LUT R2, R2, 0x1, RZ, 0x3c, !PT ;  /* 0x0000000102027812 */ /* 0x000fe200078e3cff */
[----:B------:R-:W-:Y:S03]  /*5840*/  BSSY B0, `(.L_x_81) ;  /* 0x0000005000007945 */ /* 0x000fe60003800000 */
[----:B------:R-:W-:-:S04]  /*5850*/  PRMT R5, R2, 0x654, R5 ;  /* 0x0000065402057816 */ /* 0x000fc80000000005 */
[----:B------:R2:W-:Y:S01]  /*5860*/  SYNCS.ARRIVE.TRANS64.RED.ART0 RZ, [R5+URZ], R0 ;  /* 0x0000000005ff79a7 */ /* 0x0005e200085004ff */
[----:B------:R-:W3:Y:S02]  /*5870*/  SYNCS.PHASECHK.TRANS64.TRYWAIT P0, [R3+URZ+0x80], RZ ;  /* 0x000080ff030075a7 */ /* 0x000ee400080011ff */
[----:B--23--:R-:W-:Y:S05]  /*5880*/  @!P0 BRA `(.L_x_82) ;  /* 0x0000000800948947 */ /* 0x00cfea0003800000 */
.L_x_112:
[----:B------:R-:W-:Y:S05]  /*5890*/  BSYNC B0 ;  /* 0x0000000000007941 */ /* 0x000fea0003800000 */
.L_x_81:
[----:B------:R-:W3:Y:S01]  /*58a0*/  S2UR UR5, SR_CgaCtaId ;  /* 0x00000000000579c3 */ /* 0x000ee20000008800 */
[----:B------:R-:W-:Y:S01]  /*58b0*/  NOP ;  /* 0x0000000000007918 */ /* 0x000fe20000000000 */
[----:B------:R-:W-:Y:S01]  /*58c0*/  UMOV UR4, 0x50 ;  /* 0x0000005000047882 */ /* 0x000fe20000000000 */
[----:B----4-:R-:W-:Y:S01]  /*58d0*/  LOP3.LUT R7, R84, 0xffff, RZ, 0xc0, !PT ;  /* 0x0000ffff54077812 */ /* 0x010fe200078ec0ff */
[----:B------:R-:W-:-:S03]  /*58e0*/  IMAD.MOV.U32 R4, RZ, RZ, 0xffff ;  /* 0x0000ffffff047424 */ /* 0x000fc600078e00ff */
[----:B------:R-:W-:-:S05]  /*58f0*/  SHF.R.U32.HI R7, RZ, 0x5, R7 ;  /* 0x00000005ff077819 */ /* 0x000fca0000011607 */
[----:B------:R-:W-:Y:S01]  /*5900*/  VIADD R5, R7, 0x10 ;  /* 0x0000001007057836 */ /* 0x000fe20000000000 */
[----:B------:R-:W-:-:S04]  /*5910*/  SHF.L.U32 R7, R4, R7, RZ ;  /* 0x0000000704077219 */ /* 0x000fc800000006ff */
[----:B------:R-:W-:Y:S01]  /*5920*/  SHF.L.U32 R0, R0, R5, RZ ;  /* 0x0000000500007219 */ /* 0x000fe200000006ff */
[----:B---3--:R-:W-:-:S03]  /*5930*/  ULEA UR5, UR5, UR4, 0x18 ;  /* 0x0000000405057291 */ /* 0x008fc6000f8ec0ff */
[----:B------:R-:W-:-:S04]  /*5940*/  LOP3.LUT R7, R0, R7, RZ, 0xfc, !PT ;  /* 0x0000000700077212 */ /* 0x000fc800078efcff */
[C---:B------:R-:W-:Y:S02]  /*5950*/  LOP3.LUT R5, R7.reuse, 0xffff, RZ, 0xc0, !PT ;  /* 0x0000ffff07057812 */ /* 0x040fe400078ec0ff */
[----:B------:R-:W3:Y:S02]  /*5960*/  LDS R2, [UR5] ;  /* 0x00000005ff027984 */ /* 0x000ee40008000800 */
[----:B---3--:R-:W-:-:S04]  /*5970*/  LOP3.LUT R0, R7, 0xffff, R2, 0x80, !PT ;  /* 0x0000ffff07007812 */ /* 0x008fc800078e8002 */
[----:B------:R-:W-:-:S13]  /*5980*/  ISETP.NE.AND P0, PT, R0, R5, PT ;  /* 0x000000050000720c */ /* 0x000fda0003f05270 */
[----:B------:R-:W-:Y:S05]  /*5990*/  @P0 BRA `(.L_x_83) ;  /* 0x00000000006c0947 */ /* 0x000fea0003800000 */
[----:B------:R-:W-:Y:S02]  /*59a0*/  SHF.R.U32.HI R0, RZ, 0x10, R2 ;  /* 0x00000010ff007819 */ /* 0x000fe40000011602 */
[----:B------:R-:W-:-:S04]  /*59b0*/  SHF.R.U32.HI R5, RZ, 0x10, R7 ;  /* 0x00000010ff057819 */ /* 0x000fc80000011607 */
[----:B------:R-:W-:-:S04]  /*59c0*/  LOP3.LUT R0, R0, R5, RZ, 0xc0, !PT ;  /* 0x0000000500007212 */ /* 0x000fc800078ec0ff */
[----:B------:R-:W-:-:S13]  /*59d0*/  ISETP.NE.AND P0, PT, R0, R5, PT ;  /* 0x000000050000720c */ /* 0x000fda0003f05270 */
[----:B------:R-:W-:Y:S05]  /*59e0*/  @P0 BRA `(.L_x_84) ;  /* 0x00000000004c0947 */ /* 0x000fea0003800000 */
[----:B------:R-:W-:Y:S02]  /*59f0*/  R2UR UR4, R7 ;  /* 0x00000000070472ca */ /* 0x000fe400000e0000 */
[----:B------:R-:W-:Y:S02]  /*5a00*/  ELECT P0, URZ, PT ;  /* 0x0000000000ff782f */ /* 0x000fe40003800000 */
[----:B------:R-:W-:-:S09]  /*5a10*/  PLOP3.LUT P1, PT, PT, PT, PT, 0x8, 0x80 ;  /* 0x000000000080781c */ /* 0x000fd20003f2e170 */
[----:B------:R-:W-:Y:S02]  /*5a20*/  ULOP3.LUT UR4, URZ, UR4, URZ, 0x33, !UPT ;  /* 0x00000004ff047292 */ /* 0x000fe4000f8e33ff */
[----:B------:R-:W-:-:S10]  /*5a30*/  VOTEU.ANY UP0, P0 ;  /* 0x0000000000ff7886 */ /* 0x000fd40000000100 */
.L_x_85:
[----:B------:R-:W-:Y:S01]  /*5a40*/  @P0 ELECT P1, URZ, PT ;  /* 0x0000000000ff082f */ /* 0x000fe20003820000 */
[----:B------:R3:W-:-:S12]  /*5a50*/  @UP0 UTCATOMSWS.AND URZ, UR4 ;  /* 0x0000000400ff09e3 */ /* 0x0007d80008000000 */
[----:B------:R-:W-:Y:S02]  /*5a60*/  @P1 PLOP3.LUT P0, PT, P1, PT, PT, 0x8, 0x80 ;  /* 0x000000000080181c */ /* 0x000fe40000f0e170 */
[----:B------:R-:W-:-:S11]  /*5a70*/  PLOP3.LUT P1, PT, PT, PT, PT, 0x8, 0x80 ;  /* 0x000000000080781c */ /* 0x000fd60003f2e170 */
[----:B---3--:R-:W-:Y:S05]  /*5a80*/  @P0 BRA.U.ANY `(.L_x_85) ;  /* 0xfffffffd00ec0947 */ /* 0x008fea000393ffff */
[----:B------:R-:W3:Y:S01]  /*5a90*/  S2R R2, SR_LANEID ;  /* 0x0000000000027919 */ /* 0x000ee20000000000 */
[----:B------:R-:W-:Y:S01]  /*5aa0*/  IMAD.U32 R0, RZ, RZ, UR4 ;  /* 0x00000004ff007e24 */ /* 0x000fe2000f8e00ff */
[----:B------:R-:W-:Y:S02]  /*5ab0*/  VOTEU.ANY UR6, UPT, PT ;  /* 0x0000000000067886 */ /* 0x000fe400038e0100 */
[----:B------:R-:W-:Y:S01]  /*5ac0*/  UFLO.U32 UR6, UR6 ;  /* 0x00000006000672bd */ /* 0x000fe200080e0000 */
[----:B------:R-:W4:Y:S05]  /*5ad0*/  REDUX UR4, R0 ;  /* 0x00000000000473c4 */ /* 0x000f2a0000000000 */
[----:B---3--:R-:W-:-:S02]  /*5ae0*/  ISETP.EQ.U32.AND P0, PT, R2, UR6, PT ;  /* 0x0000000602007c0c */ /* 0x008fc4000bf02070 */
[----:B----4-:R-:W-:-:S11]  /*5af0*/  MOV R2, UR4 ;  /* 0x0000000400027c02 */ /* 0x010fd60008000f00 */
[----:B------:R3:W-:Y:S01]  /*5b00*/  @P0 ATOMS.AND RZ, [UR5], R2 ;  /* 0x00000002ffff098c */ /* 0x0007e2000a800005 */
[----:B------:R-:W-:Y:S05]  /*5b10*/  BRA `(.L_x_86) ;  /* 0x0000000000147947 */ /* 0x000fea0003800000 */
.L_x_84:
[----:B------:R-:W-:Y:S02]  /*5b20*/  MOV R4, 0x5b40 ;  /* 0x00005b4000047802 */ /* 0x000fe40000000f00 */
[----:B-12---:R-:W-:Y:S05]  /*5b30*/  CALL.REL.NOINC `($__internal_0_$__cuda_sm10x_tcgen05_guardrail_trap_col_being_dealloced_not_returned_by_alloc) ;  /* 0x0000000400fc7944 */ /* 0x006fea0003c00000 */
[----:B------:R-:W-:Y:S05]  /*5b40*/  BRA `(.L_x_86) ;  /* 0x0000000000087947 */ /* 0x000fea0003800000 */
.L_x_83:
[----:B------:R-:W-:Y:S02]  /*5b50*/  MOV R4, 0x5b70 ;  /* 0x00005b7000047802 */ /* 0x000fe40000000f00 */
[----:B-12---:R-:W-:Y:S05]  /*5b60*/  CALL.REL.NOINC `($__internal_2_$__cuda_sm10x_tcgen05_guardrail_trap_unallocated_columns_being_dealloced) ;  /* 0x0000000800087944 */ /* 0x006fea0003c00000 */
.L_x_86:
[----:B------:R-:W-:Y:S01]  /*5b70*/  NOP ;  /* 0x0000000000007918 */ /* 0x000fe20000000000 */
.L_x_80:
[----:B------:R-:W-:Y:S01]  /*5b80*/  ISETP.NE.AND P0, PT, R86, RZ, PT ;  /* 0x000000ff5600720c */ /* 0x000fe20003f05270 */
[----:B------:R-:W-:-:S04]  /*5b90*/  DEPBAR.LE SB0, 0x0 ;  /* 0x000080000000791a */ /* 0x000fc80000000000 */
[----:B------:R-:W-:-:S08]  /*5ba0*/  DEPBAR.LE SB0, 0x0 ;  /* 0x000080000000791a */ /* 0x000fd00000000000 */
[----:B------:R-:W-:Y:S05]  /*5bb0*/  @P0 BRA `(.L_x_51) ;  /* 0x0000000000200947 */ /* 0x000fea0003800000 */
[----:B------:R-:W-:Y:S01]  /*5bc0*/  ELECT P0, URZ, PT ;  /* 0x0000000000ff782f */ /* 0x000fe20003800000 */
[----:B------:R-:W-:-:S12]  /*5bd0*/  IMAD.MOV.U32 R0, RZ, RZ, 0x20 ;  /* 0x00000020ff007424 */ /* 0x000fd800078e00ff */
[----:B--2---:R-:W-:-:S04]  /*5be0*/  @P0 IADD3 R4, PT, PT, -R0, 0x100000, RZ ;  /* 0x0010000000040810 */ /* 0x004fc80007ffe1ff */
[C---:B------:R-:W-:Y:S02]  /*5bf0*/  @P0 SHF.L.U32 R5, R4.reuse, 0xb, RZ ;  /* 0x0000000b04050819 */ /* 0x040fe400000006ff */
[----:B------:R-:W-:-:S05]  /*5c00*/  @P0 SHF.L.U32 R4, R4, 0x1, RZ ;  /* 0x0000000104040819 */ /* 0x000fca00000006ff */
[----:B------:R2:W-:Y:S04]  /*5c10*/  @P0 STS.64 [R3+URZ+0x80], R4 ;  /* 0x0000800403000988 */ /* 0x0005e80008000aff */
[----:B------:R-:W5:Y:S02]  /*5c20*/  FENCE.VIEW.ASYNC.S ;  /* 0x00000000000073c6 */ /* 0x000f640000000000 */
[----:B-----5:R-:W1:Y:S02]  /*5c30*/  SYNCS.CCTL.IVALL ;  /* 0x00000000000079b1 */ /* 0x020e640000000000 */
.L_x_51:
[----:B-1----:R-:W-:Y:S01]  /*5c40*/  NOP ;  /* 0x0000000000007918 */ /* 0x002fe20000000000 */
[----:B--2---:R-:W-:Y:S05]  /*5c50*/  EXIT ;  /* 0x000000000000794d */ /* 0x004fea0003800000 */
.L_x_21:
[----:B------:R-:W-:-:S07]  /*5c60*/  MOV R20, R21 ;  /* 0x0000001500147202 */ /* 0x000fce0000000f00 */
.L_x_87:
[----:B----4-:R4:W3:Y:S02]  /*5c70*/  SYNCS.PHASECHK.TRANS64.TRYWAIT P0, [R14+URZ+0x70], R21 ;  /* 0x000070150e0075a7 */ /* 0x0108e400080011ff */
[----:B---3--:R-:W-:Y:S05]  /*5c80*/  @!P0 NANOSLEEP.SYNCS 0x989680 ;  /* 0x009896800000895d */ /* 0x008fea0003900000 */
[----:B------:R-:W3:Y:S02]  /*5c90*/  @!P0 SYNCS.PHASECHK.TRANS64 P0, [R14+URZ+0x70], R21 ;  /* 0x000070150e0085a7 */ /* 0x000ee400080010ff */
[----:B---3--:R-:W-:Y:S05]  /*5ca0*/  @!P0 BRA `(.L_x_87) ;  /* 0xfffffffc00f08947 */ /* 0x008fea000383ffff */
[----:B------:R-:W-:Y:S05]  /*5cb0*/  BRA `(.L_x_88) ;  /* 0xffffffb000ac7947 */ /* 0x000fea000383ffff */
.L_x_23:
[----:B------:R-:W-:-:S07]  /*5cc0*/  MOV R7, R6 ;  /* 0x0000000600077202 */ /* 0x000fce0000000f00 */
.L_x_89:
[----:B--2---:R2:W3:Y:S02]  /*5cd0*/  SYNCS.PHASECHK.TRANS64.TRYWAIT P0, [R2+URZ+0x70], R7 ;  /* 0x00007007020075a7 */ /* 0x0044e400080011ff */
[----:B---3--:R-:W-:Y:S05]  /*5ce0*/  @!P0 NANOSLEEP.SYNCS 0x989680 ;  /* 0x009896800000895d */ /* 0x008fea0003900000 */
[----:B------:R-:W3:Y:S02]  /*5cf0*/  @!P0 SYNCS.PHASECHK.TRANS64 P0, [R2+URZ+0x70], R7 ;  /* 0x00007007020085a7 */ /* 0x000ee400080010ff */
[----:B---3--:R-:W-:Y:S05]  /*5d00*/  @!P0 BRA `(.L_x_89) ;  /* 0xfffffffc00f08947 */ /* 0x008fea000383ffff */
[----:B------:R-:W-:Y:S05]  /*5d10*/  BRA `(.L_x_90) ;  /* 0xffffffb400587947 */ /* 0x000fea000383ffff */
.L_x_24:
[----:B------:R-:W-:-:S07]  /*5d20*/  MOV R9, R8 ;  /* 0x0000000800097202 */ /* 0x000fce0000000f00 */
.L_x_91:
[----:B--2---:R2:W3:Y:S02]  /*5d30*/  SYNCS.PHASECHK.TRANS64.TRYWAIT P0, [R3+URZ+0x70], R9 ;  /* 0x00007009030075a7 */ /* 0x0044e400080011ff */
[----:B---3--:R-:W-:Y:S05]  /*5d40*/  @!P0 NANOSLEEP.SYNCS 0x989680 ;  /* 0x009896800000895d */ /* 0x008fea0003900000 */
[----:B------:R-:W3:Y:S02]  /*5d50*/  @!P0 SYNCS.PHASECHK.TRANS64 P0, [R3+URZ+0x70], R9 ;  /* 0x00007009030085a7 */ /* 0x000ee400080010ff */
[----:B---3--:R-:W-:Y:S05]  /*5d60*/  @!P0 BRA `(.L_x_91) ;  /* 0xfffffffc00f08947 */ /* 0x008fea000383ffff */
[----:B------:R-:W-:Y:S05]  /*5d70*/  BRA `(.L_x_16) ;  /* 0xffffffb4008c7947 */ /* 0x000fea000383ffff */
.L_x_26:
[----:B------:R-:W-:-:S07]  /*5d80*/  MOV R0, UR34 ;  /* 0x0000002200007c02 */ /* 0x000fce0008000f00 */
.L_x_92:
[----:B---3--:R3:W4:Y:S02]  /*5d90*/  SYNCS.PHASECHK.TRANS64.TRYWAIT P0, [R0+URZ+0x60], RZ ;  /* 0x000060ff000075a7 */ /* 0x00872400080011ff */
[----:B----4-:R-:W-:Y:S05]  /*5da0*/  @!P0 NANOSLEEP.SYNCS 0x989680 ;  /* 0x009896800000895d */ /* 0x010fea0003900000 */
[----:B------:R-:W4:Y:S02]  /*5db0*/  @!P0 SYNCS.PHASECHK.TRANS64 P0, [R0+URZ+0x60], RZ ;  /* 0x000060ff000085a7 */ /* 0x000f2400080010ff */
[----:B----4-:R-:W-:Y:S05]  /*5dc0*/  @!P0 BRA `(.L_x_92) ;  /* 0xfffffffc00f08947 */ /* 0x010fea000383ffff */
[----:B------:R-:W-:Y:S05]  /*5dd0*/  BRA `(.L_x_93) ;  /* 0xffffffb400987947 */ /* 0x000fea000383ffff */
.L_x_29:
[----:B------:R-:W-:Y:S02]  /*5de0*/  MOV R4, UR4 ;  /* 0x0000000400047c02 */ /* 0x000fe40008000f00 */
[----:B------:R-:W-:Y:S02]  /*5df0*/  MOV R5, UR4 ;  /* 0x0000000400057c02 */ /* 0x000fe40008000f00 */
[----:B------:R-:W-:-:S07]  /*5e00*/  MOV R0, UR5 ;  /* 0x0000000500007c02 */ /* 0x000fce0008000f00 */
.L_x_94:
[----:B-1----:R1:W3:Y:S02]  /*5e10*/  SYNCS.PHASECHK.TRANS64.TRYWAIT P0, [R0+URZ+0x28], R5 ;  /* 0x00002805000075a7 */ /* 0x0022e400080011ff */
[----:B---3--:R-:W-:Y:S05]  /*5e20*/  @!P0 NANOSLEEP.SYNCS 0x989680 ;  /* 0x009896800000895d */ /* 0x008fea0003900000 */
[----:B------:R-:W3:Y:S02]  /*5e30*/  @!P0 SYNCS.PHASECHK.TRANS64 P0, [R0+URZ+0x28], R5 ;  /* 0x00002805000085a7 */ /* 0x000ee400080010ff */
[----:B---3--:R-:W-:Y:S05]  /*5e40*/  @!P0 BRA `(.L_x_94) ;  /* 0xfffffffc00f08947 */ /* 0x008fea000383ffff */
[----:B------:R-:W-:Y:S05]  /*5e50*/  BRA `(.L_x_28) ;  /* 0xffffffb8004c7947 */ /* 0x000fea000383ffff */
.L_x_32:
[----:B------:R-:W-:-:S07]  /*5e60*/  MOV R5, R4 ;  /* 0x0000000400057202 */ /* 0x000fce0000000f00 */
.L_x_95:
[----:B--2---:R2:W3:Y:S02]  /*5e70*/  SYNCS.PHASECHK.TRANS64.TRYWAIT P0, [R3+URZ+0x60], R5 ;  /* 0x00006005030075a7 */ /* 0x0044e400080011ff */
[----:B---3--:R-:W-:Y:S05]  /*5e80*/  @!P0 NANOSLEEP.SYNCS 0x989680 ;  /* 0x009896800000895d */ /* 0x008fea0003900000 */
[----:B------:R-:W3:Y:S02]  /*5e90*/  @!P0 SYNCS.PHASECHK.TRANS64 P0, [R3+URZ+0x60], R5 ;  /* 0x00006005030085a7 */ /* 0x000ee400080010ff */
[----:B---3--:R-:W-:Y:S05]  /*5ea0*/  @!P0 BRA `(.L_x_95) ;  /* 0xfffffffc00f08947 */ /* 0x008fea000383ffff */
[----:B------:R-:W-:Y:S05]  /*5eb0*/  BRA `(.L_x_96) ;  /* 0xffffffb800e47947 */ /* 0x000fea000383ffff */
.L_x_34:
[----:B------:R-:W-:Y:S02]  /*5ec0*/  MOV R2, UR4 ;  /* 0x0000000400027c02 */ /* 0x000fe40008000f00 */
[----:B--2---:R-:W-:Y:S02]  /*5ed0*/  MOV R3, UR4 ;  /* 0x0000000400037c02 */ /* 0x004fe40008000f00 */
[----:B------:R-:W-:-:S07]  /*5ee0*/  MOV R0, UR5 ;  /* 0x0000000500007c02 */ /* 0x000fce0008000f00 */
.L_x_97:
[----:B--2---:R2:W3:Y:S02]  /*5ef0*/  SYNCS.PHASECHK.TRANS64.TRYWAIT P0, [R0+URZ+0x28], R3 ;  /* 0x00002803000075a7 */ /* 0x0044e400080011ff */
[----:B---3--:R-:W-:Y:S05]  /*5f00*/  @!P0 NANOSLEEP.SYNCS 0x989680 ;  /* 0x009896800000895d */ /* 0x008fea0003900000 */
[----:B------:R-:W3:Y:S02]  /*5f10*/  @!P0 SYNCS.PHASECHK.TRANS64 P0, [R0+URZ+0x28], R3 ;  /* 0x00002803000085a7 */ /* 0x000ee400080010ff */
[----:B---3--:R-:W-:Y:S05]  /*5f20*/  @!P0 BRA `(.L_x_97) ;  /* 0xfffffffc00f08947 */ /* 0x008fea000383ffff */
[----:B------:R-:W-:Y:S05]  /*5f30*/  BRA `(.L_x_98) ;  /* 0xffffffbc005c7947 */ /* 0x000fea000383ffff */
.L_x_36:
[----:B------:R-:W-:-:S07]  /*5f40*/  MOV R2, UR12 ;  /* 0x0000000c00027c02 */ /* 0x000fce0008000f00 */
.L_x_99:
[----:B--2---:R2:W3:Y:S02]  /*5f50*/  SYNCS.PHASECHK.TRANS64.TRYWAIT P0, [R2+URZ+0x60], RZ ;  /* 0x000060ff020075a7 */ /* 0x0044e400080011ff */
[----:B---3--:R-:W-:Y:S05]  /*5f60*/  @!P0 NANOSLEEP.SYNCS 0x989680 ;  /* 0x009896800000895d */ /* 0x008fea0003900000 */
[----:B------:R-:W3:Y:S02]  /*5f70*/  @!P0 SYNCS.PHASECHK.TRANS64 P0, [R2+URZ+0x60], RZ ;  /* 0x000060ff020085a7 */ /* 0x000ee400080010ff */
[----:B---3--:R-:W-:Y:S05]  /*5f80*/  @!P0 BRA `(.L_x_99) ;  /* 0xfffffffc00f08947 */ /* 0x008fea000383ffff */
[----:B------:R-:W-:Y:S05]  /*5f90*/  BRA `(.L_x_100) ;  /* 0xffffffbc007c7947 */ /* 0x000fea000383ffff */
.L_x_39:
[----:B------:R-:W-:Y:S02]  /*5fa0*/  MOV R2, UR13 ;  /* 0x0000000d00027c02 */ /* 0x000fe40008000f00 */
[----:B------:R-:W-:Y:S02]  /*5fb0*/  MOV R3, UR13 ;  /* 0x0000000d00037c02 */ /* 0x000fe40008000f00 */
[----:B------:R-:W-:-:S07]  /*5fc0*/  MOV R0, UR12 ;  /* 0x0000000c00007c02 */ /* 0x000fce0008000f00 */
.L_x_101:
[----:B-1----:R1:W2:Y:S02]  /*5fd0*/  SYNCS.PHASECHK.TRANS64.TRYWAIT P0, [R0+URZ+0x58], R3 ;  /* 0x00005803000075a7 */ /* 0x0022a400080011ff */
[----:B--2---:R-:W-:Y:S05]  /*5fe0*/  @!P0 NANOSLEEP.SYNCS 0x989680 ;  /* 0x009896800000895d */ /* 0x004fea0003900000 */
[----:B------:R-:W2:Y:S02]  /*5ff0*/  @!P0 SYNCS.PHASECHK.TRANS64 P0, [R0+URZ+0x58], R3 ;  /* 0x00005803000085a7 */ /* 0x000ea400080010ff */
[----:B--2---:R-:W-:Y:S05]  /*6000*/  @!P0 BRA `(.L_x_101) ;  /* 0xfffffffc00f08947 */ /* 0x004fea000383ffff */
[----:B------:R-:W-:Y:S05]  /*6010*/  BRA `(.L_x_38) ;  /* 0xffffffc000d07947 */ /* 0x000fea000383ffff */
.L_x_42:
[----:B------:R-:W-:Y:S02]  /*6020*/  MOV R2, UR25 ;  /* 0x0000001900027c02 */ /* 0x000fe40008000f00 */
[----:B------:R-:W-:Y:S02]  /*6030*/  MOV R3, UR25 ;  /* 0x0000001900037c02 */ /* 0x000fe40008000f00 */
[----:B------:R-:W-:Y:S07]  /*6040*/  MOV R0, UR13 ;  /* 0x0000000d00007c02 */ /* 0x000fee0008000f00 */
.L_x_102:
[----:B-1----:R1:W2:Y:S02]  /*6050*/  SYNCS.PHASECHK.TRANS64.TRYWAIT P0, [R0+URZ], R3 ;  /* 0x00000003000075a7 */ /* 0x0022a400080011ff */
[----:B--2---:R-:W-:Y:S05]  /*6060*/  @!P0 NANOSLEEP.SYNCS 0x989680 ;  /* 0x009896800000895d */ /* 0x004fea0003900000 */
[----:B------:R-:W2:Y:S02]  /*6070*/  @!P0 SYNCS.PHASECHK.TRANS64 P0, [R0+URZ], R3 ;  /* 0x00000003000085a7 */ /* 0x000ea400080010ff */
[----:B--2---:R-:W-:Y:S05]  /*6080*/  @!P0 BRA `(.L_x_102) ;  /* 0xfffffffc00f08947 */ /* 0x004fea000383ffff */
[----:B------:R-:W-:Y:S05]  /*6090*/  BRA `(.L_x_41) ;  /* 0xffffffc400447947 */ /* 0x000fea000383ffff */
.L_x_45:
[-C--:B------:R-:W-:Y:S02]  /*60a0*/  MOV R6, R3.reuse ;  /* 0x0000000300067202 */ /* 0x080fe40000000f00 */
[----:B------:R-:W-:-:S07]  /*60b0*/  MOV R7, R3 ;  /* 0x0000000300077202 */ /* 0x000fce0000000f00 */
.L_x_103:
[----:B-1----:R1:W2:Y:S02]  /*60c0*/  SYNCS.PHASECHK.TRANS64.TRYWAIT P0, [R2+URZ+0x60], R7 ;  /* 0x00006007020075a7 */ /* 0x0022a400080011ff */
[----:B--2---:R-:W-:Y:S05]  /*60d0*/  @!P0 NANOSLEEP.SYNCS 0x989680 ;  /* 0x009896800000895d */ /* 0x004fea0003900000 */
[----:B------:R-:W2:Y:S02]  /*60e0*/  @!P0 SYNCS.PHASECHK.TRANS64 P0, [R2+URZ+0x60], R7 ;  /* 0x00006007020085a7 */ /* 0x000ea400080010ff */
[----:B--2---:R-:W-:Y:S05]  /*60f0*/  @!P0 BRA `(.L_x_103) ;  /* 0xfffffffc00f08947 */ /* 0x004fea000383ffff */
[----:B------:R-:W-:Y:S05]  /*6100*/  BRA `(.L_x_104) ;  /* 0xffffffc400d87947 */ /* 0x000fea000383ffff */
.L_x_60:
[----:B------:R-:W-:-:S07]  /*6110*/  MOV R15, R14 ;  /* 0x0000000e000f7202 */ /* 0x000fce0000000f00 */
.L_x_105:
[----:B-1----:R1:W2:Y:S02]  /*6120*/  SYNCS.PHASECHK.TRANS64.TRYWAIT P0, [R3+URZ], R15 ;  /* 0x0000000f030075a7 */ /* 0x0022a400080011ff */
[----:B--2---:R-:W-:Y:S05]  /*6130*/  @!P0 NANOSLEEP.SYNCS 0x989680 ;  /* 0x009896800000895d */ /* 0x004fea0003900000 */
[----:B------:R-:W2:Y:S02]  /*6140*/  @!P0 SYNCS.PHASECHK.TRANS64 P0, [R3+URZ], R15 ;  /* 0x0000000f030085a7 */ /* 0x000ea400080010ff */
[----:B--2---:R-:W-:Y:S05]  /*6150*/  @!P0 BRA `(.L_x_105) ;  /* 0xfffffffc00f08947 */ /* 0x004fea000383ffff */
[----:B------:R-:W-:Y:S05]  /*6160*/  BRA `(.L_x_59) ;  /* 0xffffffcc009c7947 */ /* 0x000fea000383ffff */
.L_x_63:
[----:B------:R-:W-:-:S07]  /*6170*/  MOV R9, R8 ;  /* 0x0000000800097202 */ /* 0x000fce0000000f00 */
.L_x_106:
[----:B-1----:R1:W2:Y:S02]  /*6180*/  SYNCS.PHASECHK.TRANS64.TRYWAIT P0, [R3+URZ], R9 ;  /* 0x00000009030075a7 */ /* 0x0022a400080011ff */
[----:B--2---:R-:W-:Y:S05]  /*6190*/  @!P0 NANOSLEEP.SYNCS 0x989680 ;  /* 0x009896800000895d */ /* 0x004fea0003900000 */
[----:B------:R-:W2:Y:S02]  /*61a0*/  @!P0 SYNCS.PHASECHK.TRANS64 P0, [R3+URZ], R9 ;  /* 0x00000009030085a7 */ /* 0x000ea400080010ff */
[----:B--2---:R-:W-:Y:S05]  /*61b0*/  @!P0 BRA `(.L_x_106) ;  /* 0xfffffffc00f08947 */ /* 0x004fea000383ffff */
[----:B------:R-:W-:Y:S05]  /*61c0*/  BRA `(.L_x_62) ;  /* 0xffffffd000047947 */ /* 0x000fea000383ffff */
.L_x_64:
[----:B-1----:R1:W2:Y:S02]  /*61d0*/  SYNCS.PHASECHK.TRANS64.TRYWAIT P0, [R3+URZ+0x60], RZ ;  /* 0x000060ff030075a7 */ /* 0x0022a400080011ff */
[----:B--2---:R-:W-:Y:S05]  /*61e0*/  @!P0 NANOSLEEP.SYNCS 0x989680 ;  /* 0x009896800000895d */ /* 0x004fea0003900000 */
[----:B------:R-:W2:Y:S02]  /*61f0*/  @!P0 SYNCS.PHASECHK.TRANS64 P0, [R3+URZ+0x60], RZ ;  /* 0x000060ff030085a7 */ /* 0x000ea400080010ff */
[----:B--2---:R-:W-:Y:S05]  /*6200*/  @!P0 BRA `(.L_x_64) ;  /* 0xfffffffc00f08947 */ /* 0x004fea000383ffff */
[----:B------:R-:W-:Y:S05]  /*6210*/  BRA `(.L_x_107) ;  /* 0xffffffd000687947 */ /* 0x000fea000383ffff */
.L_x_66:
[----:B------:R-:W-:-:S07]  /*6220*/  MOV R5, R4 ;  /* 0x0000000400057202 */ /* 0x000fce0000000f00 */
.L_x_108:
[----:B-1----:R1:W2:Y:S02]  /*6230*/  SYNCS.PHASECHK.TRANS64.TRYWAIT P0, [R3+URZ+0x50], R5 ;  /* 0x00005005030075a7 */ /* 0x0022a400080011ff */
[----:B--2---:R-:W-:Y:S05]  /*6240*/  @!P0 NANOSLEEP.SYNCS 0x989680 ;  /* 0x009896800000895d */ /* 0x004fea0003900000 */
[----:B------:R-:W2:Y:S02]  /*6250*/  @!P0 SYNCS.PHASECHK.TRANS64 P0, [R3+URZ+0x50], R5 ;  /* 0x00005005030085a7 */ /* 0x000ea400080010ff */
[----:B--2---:R-:W-:Y:S05]  /*6260*/  @!P0 BRA `(.L_x_108) ;  /* 0xfffffffc00f08947 */ /* 0x004fea000383ffff */
[----:B------:R-:W-:Y:S05]  /*6270*/  BRA `(.L_x_109) ;  /* 0xffffffd400987947 */ /* 0x000fea000383ffff */
.L_x_75:
[----:B------:R-:W-:-:S07]  /*6280*/  MOV R7, R6 ;  /* 0x0000000600077202 */ /* 0x000fce0000000f00 */
.L_x_110:
[----:B-1----:R1:W2:Y:S02]  /*6290*/  SYNCS.PHASECHK.TRANS64.TRYWAIT P0, [R5+URZ+0x60], R7 ;  /* 0x00006007050075a7 */ /* 0x0022a400080011ff */
[----:B--2---:R-:W-:Y:S05]  /*62a0*/  @!P0 NANOSLEEP.SYNCS 0x989680 ;  /* 0x009896800000895d */ /* 0x004fea0003900000 */
[----:B------:R-:W2:Y:S02]  /*62b0*/  @!P0 SYNCS.PHASECHK.TRANS64 P0, [R5+URZ+0x60], R7 ;  /* 0x00006007050085a7 */ /* 0x000ea400080010ff */
[----:B--2---:R-:W-:Y:S05]  /*62c0*/  @!P0 BRA `(.L_x_110) ;  /* 0xfffffffc00f08947 */ /* 0x004fea000383ffff */
[----:B------:R-:W-:Y:S05]  /*62d0*/  BRA `(.L_x_111) ;  /* 0xfffffff000a47947 */ /* 0x000fea000383ffff */
.L_x_82:
[----:B--2---:R2:W3:Y:S02]  /*62e0*/  SYNCS.PHASECHK.TRANS64.TRYWAIT P0, [R3+URZ+0x80], RZ ;  /* 0x000080ff030075a7 */ /* 0x0044e400080011ff */
[----:B---3--:R-:W-:Y:S05]  /*62f0*/  @!P0 NANOSLEEP.SYNCS 0x989680 ;  /* 0x009896800000895d */ /* 0x008fea0003900000 */
[----:B------:R-:W3:Y:S02]  /*6300*/  @!P0 SYNCS.PHASECHK.TRANS64 P0, [R3+URZ+0x80], RZ ;  /* 0x000080ff030085a7 */ /* 0x000ee400080010ff */
[----:B---3--:R-:W-:Y:S05]  /*6310*/  @!P0 BRA `(.L_x_82) ;  /* 0xfffffffc00f08947 */ /* 0x008fea000383ffff */
[----:B------:R-:W-:Y:S05]  /*6320*/  BRA `(.L_x_112) ;  /* 0xfffffff400587947 */ /* 0x000fea000383ffff */
        .weak           $__internal_0_$__cuda_sm10x_tcgen05_guardrail_trap_col_being_dealloced_not_returned_by_alloc
        .type           $__internal_0_$__cuda_sm10x_tcgen05_guardrail_trap_col_being_dealloced_not_returned_by_alloc,@function
        .size           $__internal_0_$__cuda_sm10x_tcgen05_guardrail_trap_col_being_dealloced_not_returned_by_alloc,($__internal_1_$__cuda_sm10x_tcgen05_guardrail_trap_phase_invalid_during_alloc - $__internal_0_$__cuda_sm10x_tcgen05_guardrail_trap_col_being_dealloced_not_returned_by_alloc)
$__internal_0_$__cuda_sm10x_tcgen05_guardrail_trap_col_being_dealloced_not_returned_by_alloc:
[----:B------:R-:W-:Y:S05]  /*6330*/  BPT.TRAP 0x1 ;  /* 0x000000040000795c */ /* 0x000fea0000300000 */
[----:B------:R-:W-:-:S04]  /*6340*/  HFMA2 R5, -RZ, RZ, 0, 0 ;  /* 0x00000000ff057431 */ /* 0x000fc800000001ff */
[----:B------:R-:W-:Y:S05]  /*6350*/  RET.REL.NODEC R4 `(kernel_cutlass_kernel_cudnngrouped_gemmgrouped_gemm_swiglugrouped_gemm_swiglu_quantBlockScaledContiguousGroupedGemmKernel_object_at__TiledMMA_ThrLayoutVMNK21111000_PermutationMNK____MMAAt_0) ;  /* 0xffffff9c04287950 */ /* 0x000fea0003c3ffff */
        .weak           $__internal_1_$__cuda_sm10x_tcgen05_guardrail_trap_phase_invalid_during_alloc
        .type           $__internal_1_$__cuda_sm10x_tcgen05_guardrail_trap_phase_invalid_during_alloc,@function
        .size           $__internal_1_$__cuda_sm10x_tcgen05_guardrail_trap_phase_invalid_during_alloc,($__internal_2_$__cuda_sm10x_tcgen05_guardrail_trap_unallocated_columns_being_dealloced - $__internal_1_$__cuda_sm10x_tcgen05_guardrail_trap_phase_invalid_during_alloc)
$__internal_1_$__cuda_sm10x_tcgen05_guardrail_trap_phase_invalid_during_alloc:
[----:B------:R-:W-:Y:S05]  /*6360*/  BPT.TRAP 0x1 ;  /* 0x000000040000795c */ /* 0x000fea0000300000 */
[----:B------:R-:W-:-:S04]  /*6370*/  MOV R3, 0x0 ;  /* 0x0000000000037802 */ /* 0x000fc80000000f00 */
[----:B------:R-:W-:Y:S05]  /*6380*/  RET.REL.NODEC R2 `(kernel_cutlass_kernel_cudnngrouped_gemmgrouped_gemm_swiglugrouped_gemm_swiglu_quantBlockScaledContiguousGroupedGemmKernel_object_at__TiledMMA_ThrLayoutVMNK21111000_PermutationMNK____MMAAt_0) ;  /* 0xffffff9c021c7950 */ /* 0x000fea0003c3ffff */
        .weak           $__internal_2_$__cuda_sm10x_tcgen05_guardrail_trap_unallocated_columns_being_dealloced
        .type           $__internal_2_$__cuda_sm10x_tcgen05_guardrail_trap_unallocated_columns_being_dealloced,@function
        .size           $__internal_2_$__cuda_sm10x_tcgen05_guardrail_trap_unallocated_columns_being_dealloced,(.L_x_116 - $__internal_2_$__cuda_sm10x_tcgen05_guardrail_trap_unallocated_columns_being_dealloced)
$__internal_2_$__cuda_sm10x_tcgen05_guardrail_trap_unallocated_columns_being_dealloced:
[----:B------:R-:W-:Y:S05]  /*6390*/  BPT.TRAP 0x1 ;  /* 0x000000040000795c */ /* 0x000fea0000300000 */
[----:B------:R-:W-:-:S04]  /*63a0*/  HFMA2 R5, -RZ, RZ, 0, 0 ;  /* 0x00000000ff057431 */ /* 0x000fc800000001ff */
[----:B------:R-:W-:Y:S05]  /*63b0*/  RET.REL.NODEC R4 `(kernel_cutlass_kernel_cudnngrouped_gemmgrouped_gemm_swiglugrouped_gemm_swiglu_quantBlockScaledContiguousGroupedGemmKernel_object_at__TiledMMA_ThrLayoutVMNK21111000_PermutationMNK____MMAAt_0) ;  /* 0xffffff9c04107950 */ /* 0x000fea0003c3ffff */
.L_x_113:
[----:B------:R-:W-:-:S00]  /*63c0*/  BRA `(.L_x_113) ;  /* 0xfffffffc00fc7947 */ /* 0x000fc0000383ffff */
[----:B------:R-:W-:-:S00]  /*63d0*/  NOP ;  /* 0x0000000000007918 */ /* 0x000fc00000000000 */
        /* <DEDUP_REMOVED lines=10> */
.L_x_116:


//--------------------- .nv.shared.kernel_cutlass_kernel_cudnngrouped_gemmgrouped_gemm_swiglugrouped_gemm_swiglu_quantBlockScaledContiguousGroupedGemmKernel_object_at__TiledMMA_ThrLayoutVMNK21111000_PermutationMNK____MMAAt_0 --------------------------
	.section	.nv.shared.kernel_cutlass_kernel_cudnngrouped_gemmgrouped_gemm_swiglugrouped_gemm_swiglu_quantBlockScaledContiguousGroupedGemmKernel_object_at__TiledMMA_ThrLayoutVMNK21111000_PermutationMNK____MMAAt_0,"aw",@nobits
	.sectionflags	@""
	.align	1024
	.zero		1024


//--------------------- .nv.shared.reserved.0     --------------------------
	.section	.nv.shared.reserved.0,"aw",@nobits
	.align	8
	.weak		__nv_reservedSMEM_offset_0_alias
	.size		__nv_reservedSMEM_offset_0_alias, 0, 64
	.other		__nv_reservedSMEM_offset_0_alias,@"STO_CUDA_RESERVED_SHARED STV_DEFAULT"
__nv_reservedSMEM_offset_0_alias:
	.zero		0
.nv.shared.reserved.0:
	.zero		64
	.weak		__nv_reservedSMEM_allocation_phase
	.type		__nv_reservedSMEM_allocation_phase,@object
	.size		__nv_reservedSMEM_allocation_phase,(.L_0 - __nv_reservedSMEM_allocation_phase)
__nv_reservedSMEM_allocation_phase:
	.zero		1
.L_0:
	.zero		7
	.weak		__nv_reservedSMEM_devtool_atexit_pc
	.type		__nv_reservedSMEM_devtool_atexit_pc,@object
	.size		__nv_reservedSMEM_devtool_atexit_pc,(__nv_reservedSMEM_allocation_mask - __nv_reservedSMEM_devtool_atexit_pc)
__nv_reservedSMEM_devtool_atexit_pc:
	.zero		8
	.weak		__nv_reservedSMEM_allocation_mask
	.type		__nv_reservedSMEM_allocation_mask,@object
	.size		__nv_reservedSMEM_allocation_mask,(.L_2 - __nv_reservedSMEM_allocation_mask)
__nv_reservedSMEM_allocation_mask:
	.zero		4
.L_2:
	.zero		4
	.weak		__nv_reservedSMEM_tmem_allocation_pipeline_mbarrier
	.type		__nv_reservedSMEM_tmem_allocation_pipeline_mbarrier,@object
	.size		__nv_reservedSMEM_tmem_allocation_pipeline_mbarrier,(__nv_reservedSMEM_tmem_allocation_pipeline_mbarrier_parity - __nv_reservedSMEM_tmem_allocation_pipeline_mbarrier)
__nv_reservedSMEM_tmem_allocation_pipeline_mbarrier:
	.zero		8
	.weak		__nv_reservedSMEM_tmem_allocation_pipeline_mbarrier_parity
	.type		__nv_reservedSMEM_tmem_allocation_pipeline_mbarrier_parity,@object
	.size		__nv_reservedSMEM_tmem_allocation_pipeline_mbarrier_parity,(.L_4 - __nv_reservedSMEM_tmem_allocation_pipeline_mbarrier_parity)
__nv_reservedSMEM_tmem_allocation_pipeline_mbarrier_parity:
	.zero		4
.L_4:


//--------------------- .nv.constant0.kernel_cutlass_kernel_cudnngrouped_gemmgrouped_gemm_swiglugrouped_gemm_swiglu_quantBlockScaledContiguousGroupedGemmKernel_object_at__TiledMMA_ThrLayoutVMNK21111000_PermutationMNK____MMAAt_0 --------------------------
	.section	.nv.constant0.kernel_cutlass_kernel_cudnngrouped_gemmgrouped_gemm_swiglugrouped_gemm_swiglu_quantBlockScaledContiguousGroupedGemmKernel_object_at__TiledMMA_ThrLayoutVMNK21111000_PermutationMNK____MMAAt_0,"a",@progbits
	.sectionflags	@""
	.align	4
.nv.constant0.kernel_cutlass_kernel_cudnngrouped_gemmgrouped_gemm_swiglugrouped_gemm_swiglu_quantBlockScaledContiguousGroupedGemmKernel_object_at__TiledMMA_ThrLayoutVMNK21111000_PermutationMNK____MMAAt_0:
	.zero		1924


//--------------------- SYMBOLS --------------------------

	.type		.nv.reservedSmem.offset0,@object
	.size		.nv.reservedSmem.offset0,0x4
	.type		.nv.reservedSmem.cap,@object
	.size		.nv.reservedSmem.cap,0x4
